//
// Generated by NVIDIA NVVM Compiler
//
// Compiler Build ID: CL-36424714
// Cuda compilation tools, release 13.0, V13.0.88
// Based on NVVM 20.0.0
//

.version 9.0
.target sm_100
.address_size 64

	// .globl	_Z17step_periodic_SoaPiii
.extern .shared .align 16 .b8 buffer[];

.visible .entry _Z17step_periodic_SoaPiii(
	.param .u64 .ptr .align 1 _Z17step_periodic_SoaPiii_param_0,
	.param .u32 _Z17step_periodic_SoaPiii_param_1,
	.param .u32 _Z17step_periodic_SoaPiii_param_2
)
{
	.reg .pred 	%p<43>;
	.reg .b32 	%r<173>;
	.reg .b64 	%rd<64>;

	ld.param.u64 	%rd11, [_Z17step_periodic_SoaPiii_param_0];
	ld.param.u32 	%r37, [_Z17step_periodic_SoaPiii_param_1];
	ld.param.u32 	%r38, [_Z17step_periodic_SoaPiii_param_2];
	cvta.to.global.u64 	%rd1, %rd11;
	mov.u32 	%r170, %tid.x;
	mov.u32 	%r39, %ctaid.x;
	mov.u32 	%r40, %ntid.x;
	mad.lo.s32 	%r2, %r39, %r40, %r170;
	setp.gt.u32 	%p1, %r170, 255;
	@%p1 bra 	$L__BB0_42;
	mul.lo.s32 	%r3, %r38, %r37;
	setp.ge.s32 	%p2, %r170, %r3;
	@%p2 bra 	$L__BB0_42;
	mul.lo.s32 	%r41, %r37, %r38;
	shl.b32 	%r4, %r41, 1;
	not.b32 	%r42, %r170;
	add.s32 	%r5, %r3, %r42;
	and.b32  	%r43, %r5, 256;
	setp.ne.s32 	%p3, %r43, 0;
	@%p3 bra 	$L__BB0_15;
	mul.wide.u32 	%rd12, %r170, 4;
	add.s64 	%rd2, %rd1, %rd12;
	ld.global.u32 	%r6, [%rd2];
	setp.ne.s32 	%p4, %r6, 1;
	@%p4 bra 	$L__BB0_5;
	mul.wide.s32 	%rd13, %r4, 4;
	add.s64 	%rd14, %rd2, %rd13;
	ld.global.u32 	%r44, [%rd14];
	setp.eq.s32 	%p5, %r44, 1;
	@%p5 bra 	$L__BB0_11;
$L__BB0_5:
	add.s32 	%r7, %r170, %r3;
	mul.wide.u32 	%rd15, %r7, 4;
	add.s64 	%rd16, %rd1, %rd15;
	ld.global.u32 	%r8, [%rd16];
	setp.ne.s32 	%p6, %r8, 1;
	@%p6 bra 	$L__BB0_7;
	add.s32 	%r45, %r7, %r4;
	mul.wide.u32 	%rd17, %r45, 4;
	add.s64 	%rd18, %rd1, %rd17;
	ld.global.u32 	%r46, [%rd18];
	setp.eq.s32 	%p7, %r46, 1;
	@%p7 bra 	$L__BB0_8;
$L__BB0_7:
	shl.b32 	%r47, %r7, 2;
	mov.u32 	%r48, buffer;
	add.s32 	%r49, %r48, %r47;
	st.shared.u32 	[%r49], %r8;
	add.s32 	%r50, %r7, %r4;
	mul.wide.u32 	%rd19, %r50, 4;
	add.s64 	%rd20, %rd1, %rd19;
	ld.global.u32 	%r51, [%rd20];
	shl.b32 	%r52, %r4, 2;
	add.s32 	%r53, %r49, %r52;
	st.shared.u32 	[%r53], %r51;
	shl.b32 	%r54, %r170, 2;
	add.s32 	%r55, %r48, %r54;
	st.shared.u32 	[%r55], %r6;
	add.s32 	%r56, %r7, %r3;
	mul.wide.s32 	%rd21, %r56, 4;
	add.s64 	%rd22, %rd1, %rd21;
	ld.global.u32 	%r57, [%rd22];
	add.s32 	%r58, %r55, %r52;
	st.shared.u32 	[%r58], %r57;
	bra.uni 	$L__BB0_14;
$L__BB0_8:
	setp.ne.s32 	%p8, %r6, 0;
	@%p8 bra 	$L__BB0_14;
	add.s32 	%r59, %r7, %r3;
	mul.wide.s32 	%rd23, %r59, 4;
	add.s64 	%rd24, %rd1, %rd23;
	ld.global.u32 	%r60, [%rd24];
	setp.ne.s32 	%p9, %r60, 0;
	@%p9 bra 	$L__BB0_14;
	shl.b32 	%r61, %r7, 2;
	mov.u32 	%r62, buffer;
	add.s32 	%r63, %r62, %r61;
	mov.b32 	%r64, 0;
	st.shared.u32 	[%r63], %r64;
	shl.b32 	%r65, %r4, 2;
	add.s32 	%r66, %r63, %r65;
	st.shared.u32 	[%r66], %r64;
	shl.b32 	%r67, %r170, 2;
	add.s32 	%r68, %r62, %r67;
	mov.b32 	%r69, 1;
	st.shared.u32 	[%r68], %r69;
	add.s32 	%r70, %r68, %r65;
	st.shared.u32 	[%r70], %r69;
	bra.uni 	$L__BB0_14;
$L__BB0_11:
	add.s32 	%r9, %r170, %r3;
	mul.wide.u32 	%rd25, %r9, 4;
	add.s64 	%rd26, %rd1, %rd25;
	ld.global.u32 	%r71, [%rd26];
	setp.ne.s32 	%p10, %r71, 0;
	@%p10 bra 	$L__BB0_14;
	add.s32 	%r72, %r9, %r4;
	mul.wide.u32 	%rd27, %r72, 4;
	add.s64 	%rd28, %rd1, %rd27;
	ld.global.u32 	%r73, [%rd28];
	setp.ne.s32 	%p11, %r73, 0;
	@%p11 bra 	$L__BB0_14;
	shl.b32 	%r74, %r170, 2;
	mov.u32 	%r75, buffer;
	add.s32 	%r76, %r75, %r74;
	mov.b32 	%r77, 0;
	st.shared.u32 	[%r76], %r77;
	shl.b32 	%r78, %r4, 2;
	add.s32 	%r79, %r76, %r78;
	st.shared.u32 	[%r79], %r77;
	shl.b32 	%r80, %r3, 2;
	add.s32 	%r81, %r76, %r80;
	mov.b32 	%r82, 1;
	st.shared.u32 	[%r81], %r82;
	add.s32 	%r83, %r81, %r78;
	st.shared.u32 	[%r83], %r82;
$L__BB0_14:
	add.s32 	%r170, %r170, 256;
$L__BB0_15:
	setp.lt.u32 	%p12, %r5, 256;
	@%p12 bra 	$L__BB0_42;
	mul.lo.s32 	%r84, %r3, 3;
	mul.wide.s32 	%rd29, %r84, 4;
	add.s64 	%rd3, %rd29, 1024;
	mul.wide.u32 	%rd30, %r170, 4;
	add.s64 	%rd63, %rd1, %rd30;
	shl.b32 	%r12, %r3, 2;
	shl.b32 	%r85, %r170, 2;
	mov.u32 	%r86, buffer;
	add.s32 	%r87, %r85, %r86;
	add.s32 	%r169, %r87, 1024;
	mul.lo.s32 	%r14, %r3, 12;
	mul.wide.s32 	%rd5, %r4, 4;
	mul.wide.s32 	%rd6, %r3, 8;
	shl.b32 	%r15, %r3, 3;
	mul.wide.s32 	%rd7, %r3, 4;
	add.s64 	%rd8, %rd5, %rd7;
$L__BB0_17:
	ld.global.u32 	%r18, [%rd63];
	setp.ne.s32 	%p13, %r18, 1;
	@%p13 bra 	$L__BB0_22;
	add.s64 	%rd31, %rd63, %rd5;
	ld.global.u32 	%r88, [%rd31];
	setp.ne.s32 	%p14, %r88, 1;
	@%p14 bra 	$L__BB0_22;
	add.s64 	%rd37, %rd63, %rd7;
	ld.global.u32 	%r99, [%rd37];
	setp.ne.s32 	%p19, %r99, 0;
	@%p19 bra 	$L__BB0_29;
	add.s64 	%rd38, %rd63, %rd8;
	ld.global.u32 	%r100, [%rd38];
	setp.ne.s32 	%p20, %r100, 0;
	@%p20 bra 	$L__BB0_29;
	mov.b32 	%r101, 0;
	st.shared.u32 	[%r169+-1024], %r101;
	add.s32 	%r102, %r169, %r15;
	st.shared.u32 	[%r102+-1024], %r101;
	add.s32 	%r103, %r169, %r12;
	mov.b32 	%r104, 1;
	st.shared.u32 	[%r103+-1024], %r104;
	add.s32 	%r105, %r169, %r14;
	st.shared.u32 	[%r105+-1024], %r104;
	bra.uni 	$L__BB0_29;
$L__BB0_22:
	add.s64 	%rd32, %rd63, %rd7;
	ld.global.u32 	%r19, [%rd32];
	setp.eq.s32 	%p15, %r19, 1;
	@%p15 bra 	$L__BB0_25;
	add.s64 	%rd33, %rd63, %rd8;
	ld.global.u32 	%r171, [%rd33];
$L__BB0_24:
	add.s32 	%r89, %r169, %r12;
	st.shared.u32 	[%r89+-1024], %r19;
	add.s32 	%r90, %r169, %r14;
	st.shared.u32 	[%r90+-1024], %r171;
	st.shared.u32 	[%r169+-1024], %r18;
	add.s64 	%rd35, %rd63, %rd6;
	ld.global.u32 	%r91, [%rd35];
	add.s32 	%r92, %r169, %r15;
	st.shared.u32 	[%r92+-1024], %r91;
	bra.uni 	$L__BB0_29;
$L__BB0_25:
	add.s64 	%rd34, %rd63, %rd8;
	ld.global.u32 	%r171, [%rd34];
	setp.ne.s32 	%p16, %r171, 1;
	@%p16 bra 	$L__BB0_24;
	setp.ne.s32 	%p17, %r18, 0;
	@%p17 bra 	$L__BB0_29;
	add.s64 	%rd36, %rd63, %rd6;
	ld.global.u32 	%r93, [%rd36];
	setp.ne.s32 	%p18, %r93, 0;
	@%p18 bra 	$L__BB0_29;
	add.s32 	%r94, %r169, %r12;
	mov.b32 	%r95, 0;
	st.shared.u32 	[%r94+-1024], %r95;
	add.s32 	%r96, %r169, %r14;
	st.shared.u32 	[%r96+-1024], %r95;
	mov.b32 	%r97, 1;
	st.shared.u32 	[%r169+-1024], %r97;
	add.s32 	%r98, %r169, %r15;
	st.shared.u32 	[%r98+-1024], %r97;
$L__BB0_29:
	ld.global.u32 	%r23, [%rd63+1024];
	setp.ne.s32 	%p21, %r23, 1;
	@%p21 bra 	$L__BB0_31;
	add.s64 	%rd39, %rd63, %rd5;
	ld.global.u32 	%r106, [%rd39+1024];
	setp.eq.s32 	%p22, %r106, 1;
	@%p22 bra 	$L__BB0_38;
$L__BB0_31:
	add.s64 	%rd40, %rd63, %rd7;
	ld.global.u32 	%r24, [%rd40+1024];
	setp.eq.s32 	%p23, %r24, 1;
	@%p23 bra 	$L__BB0_33;
	add.s64 	%rd41, %rd63, %rd3;
	ld.global.u32 	%r172, [%rd41];
	bra.uni 	$L__BB0_34;
$L__BB0_33:
	add.s64 	%rd42, %rd63, %rd3;
	ld.global.u32 	%r172, [%rd42];
	setp.eq.s32 	%p24, %r172, 1;
	@%p24 bra 	$L__BB0_35;
$L__BB0_34:
	add.s32 	%r107, %r169, %r12;
	st.shared.u32 	[%r107], %r24;
	add.s32 	%r108, %r169, %r14;
	st.shared.u32 	[%r108], %r172;
	st.shared.u32 	[%r169], %r23;
	add.s64 	%rd43, %rd63, %rd5;
	ld.global.u32 	%r109, [%rd43+1024];
	add.s32 	%r110, %r169, %r15;
	st.shared.u32 	[%r110], %r109;
	bra.uni 	$L__BB0_41;
$L__BB0_35:
	setp.ne.s32 	%p25, %r23, 0;
	@%p25 bra 	$L__BB0_41;
	add.s64 	%rd44, %rd63, %rd5;
	ld.global.u32 	%r111, [%rd44+1024];
	setp.ne.s32 	%p26, %r111, 0;
	@%p26 bra 	$L__BB0_41;
	add.s32 	%r112, %r169, %r12;
	mov.b32 	%r113, 0;
	st.shared.u32 	[%r112], %r113;
	add.s32 	%r114, %r169, %r14;
	st.shared.u32 	[%r114], %r113;
	mov.b32 	%r115, 1;
	st.shared.u32 	[%r169], %r115;
	add.s32 	%r116, %r169, %r15;
	st.shared.u32 	[%r116], %r115;
	bra.uni 	$L__BB0_41;
$L__BB0_38:
	add.s64 	%rd45, %rd63, %rd7;
	ld.global.u32 	%r117, [%rd45+1024];
	setp.ne.s32 	%p27, %r117, 0;
	@%p27 bra 	$L__BB0_41;
	add.s64 	%rd46, %rd63, %rd3;
	ld.global.u32 	%r118, [%rd46];
	setp.ne.s32 	%p28, %r118, 0;
	@%p28 bra 	$L__BB0_41;
	mov.b32 	%r119, 0;
	st.shared.u32 	[%r169], %r119;
	add.s32 	%r120, %r169, %r15;
	st.shared.u32 	[%r120], %r119;
	add.s32 	%r121, %r169, %r12;
	mov.b32 	%r122, 1;
	st.shared.u32 	[%r121], %r122;
	add.s32 	%r123, %r169, %r14;
	st.shared.u32 	[%r123], %r122;
$L__BB0_41:
	add.s32 	%r170, %r170, 512;
	add.s64 	%rd63, %rd63, 2048;
	add.s32 	%r169, %r169, 2048;
	setp.lt.s32 	%p29, %r170, %r3;
	@%p29 bra 	$L__BB0_17;
$L__BB0_42:
	bar.sync 	0;
	mul.lo.s32 	%r30, %r38, %r37;
	setp.ge.s32 	%p30, %r2, %r30;
	@%p30 bra 	$L__BB0_59;
	rem.s32 	%r31, %r2, %r38;
	div.s32 	%r32, %r2, %r37;
	setp.lt.s32 	%p31, %r31, 1;
	selp.b32 	%r125, %r38, %r31, %p31;
	mul.lo.s32 	%r33, %r32, %r37;
	add.s32 	%r126, %r125, %r33;
	shl.b32 	%r127, %r126, 2;
	mov.u32 	%r128, buffer;
	add.s32 	%r129, %r128, %r127;
	ld.shared.u32 	%r124, [%r129+-4];
	setp.eq.s32 	%p32, %r124, 0;
	@%p32 bra 	$L__BB0_46;
	setp.ne.s32 	%p33, %r124, 1;
	@%p33 bra 	$L__BB0_47;
	mul.wide.s32 	%rd49, %r2, 4;
	add.s64 	%rd50, %rd1, %rd49;
	mov.b32 	%r131, 1;
	st.global.u32 	[%rd50], %r131;
	bra.uni 	$L__BB0_47;
$L__BB0_46:
	mul.wide.s32 	%rd47, %r2, 4;
	add.s64 	%rd48, %rd1, %rd47;
	mov.b32 	%r130, 0;
	st.global.u32 	[%rd48], %r130;
$L__BB0_47:
	add.s32 	%r133, %r31, 1;
	setp.eq.s32 	%p34, %r133, %r38;
	selp.b32 	%r134, 0, %r133, %p34;
	mul.lo.s32 	%r135, %r37, %r38;
	shl.b32 	%r34, %r135, 1;
	add.s32 	%r136, %r33, %r34;
	add.s32 	%r137, %r136, %r134;
	shl.b32 	%r138, %r137, 2;
	add.s32 	%r140, %r128, %r138;
	ld.shared.u32 	%r132, [%r140];
	setp.eq.s32 	%p35, %r132, 0;
	@%p35 bra 	$L__BB0_50;
	setp.ne.s32 	%p36, %r132, 1;
	@%p36 bra 	$L__BB0_51;
	add.s32 	%r143, %r34, %r2;
	mul.wide.s32 	%rd53, %r143, 4;
	add.s64 	%rd54, %rd1, %rd53;
	mov.b32 	%r144, 1;
	st.global.u32 	[%rd54], %r144;
	bra.uni 	$L__BB0_51;
$L__BB0_50:
	add.s32 	%r141, %r34, %r2;
	mul.wide.s32 	%rd51, %r141, 4;
	add.s64 	%rd52, %rd1, %rd51;
	mov.b32 	%r142, 0;
	st.global.u32 	[%rd52], %r142;
$L__BB0_51:
	setp.lt.s32 	%p37, %r32, 1;
	selp.b32 	%r146, %r37, %r32, %p37;
	add.s32 	%r147, %r146, -1;
	add.s32 	%r35, %r31, %r30;
	mad.lo.s32 	%r148, %r147, %r37, %r35;
	shl.b32 	%r149, %r148, 2;
	add.s32 	%r151, %r128, %r149;
	ld.shared.u32 	%r145, [%r151];
	setp.eq.s32 	%p38, %r145, 0;
	@%p38 bra 	$L__BB0_54;
	setp.ne.s32 	%p39, %r145, 1;
	@%p39 bra 	$L__BB0_55;
	add.s32 	%r154, %r30, %r2;
	mul.wide.s32 	%rd57, %r154, 4;
	add.s64 	%rd58, %rd1, %rd57;
	mov.b32 	%r155, 1;
	st.global.u32 	[%rd58], %r155;
	bra.uni 	$L__BB0_55;
$L__BB0_54:
	add.s32 	%r152, %r30, %r2;
	mul.wide.s32 	%rd55, %r152, 4;
	add.s64 	%rd56, %rd1, %rd55;
	mov.b32 	%r153, 0;
	st.global.u32 	[%rd56], %r153;
$L__BB0_55:
	add.s32 	%r157, %r32, 1;
	setp.eq.s32 	%p40, %r157, %r37;
	selp.b32 	%r158, 0, %r157, %p40;
	mul.lo.s32 	%r36, %r30, 3;
	add.s32 	%r159, %r35, %r34;
	mad.lo.s32 	%r160, %r158, %r37, %r159;
	shl.b32 	%r161, %r160, 2;
	add.s32 	%r163, %r128, %r161;
	ld.shared.u32 	%r156, [%r163];
	setp.eq.s32 	%p41, %r156, 0;
	@%p41 bra 	$L__BB0_58;
	setp.ne.s32 	%p42, %r156, 1;
	@%p42 bra 	$L__BB0_59;
	add.s32 	%r166, %r36, %r2;
	mul.wide.s32 	%rd61, %r166, 4;
	add.s64 	%rd62, %rd1, %rd61;
	mov.b32 	%r167, 1;
	st.global.u32 	[%rd62], %r167;
	bra.uni 	$L__BB0_59;
$L__BB0_58:
	add.s32 	%r164, %r36, %r2;
	mul.wide.s32 	%rd59, %r164, 4;
	add.s64 	%rd60, %rd1, %rd59;
	mov.b32 	%r165, 0;
	st.global.u32 	[%rd60], %r165;
$L__BB0_59:
	ret;

}


// ===== COMPILED SASS (sm_100) =====

	.target	sm_100

	.elftype	@"ET_EXEC"


//--------------------- .note.nv.tkinfo           --------------------------
	.section	.note.nv.tkinfo,"",@"SHT_NOTE"
	.sectionflags	@"SHF_NOTE_NV_TKINFO"
	.tkinfo
        /*0018*/ 	.word	0x00000002
        /*0030*/ 	.string	""
        /*0030*/ 	.string	"ptxas"
        /*0030*/ 	.string	"Cuda compilation tools, release 13.0, V13.0.88"
        /*0030*/ 	.string	"Build cuda_13.0.r13.0/compiler.36424714_0"
        /*0030*/ 	.string	"-arch sm_100 -m 64 "



//--------------------- .note.nv.cuinfo           --------------------------
	.section	.note.nv.cuinfo,"",@"SHT_NOTE"
	.sectionflags	@"SHF_NOTE_NV_CUINFO"
        /*0018*/ 	.short	0x0002
        /*001a*/ 	.short	0x0064
        /*001c*/ 	.short	0x0082
	.zero		2


//--------------------- .nv.info                  --------------------------
	.section	.nv.info,"",@"SHT_CUDA_INFO"
	.align	4


	//----- nvinfo : EIATTR_REGCOUNT
	.align		4
        /*0000*/ 	.byte	0x04, 0x2f
        /*0002*/ 	.short	(.L_1 - .L_0)
	.align		4
.L_0:
        /*0004*/ 	.word	index@(_Z17step_periodic_SoaPiii)
        /*0008*/ 	.word	0x00000020


	//----- nvinfo : EIATTR_FRAME_SIZE
	.align		4
.L_1:
        /*000c*/ 	.byte	0x04, 0x11
        /*000e*/ 	.short	(.L_3 - .L_2)
	.align		4
.L_2:
        /*0010*/ 	.word	index@(_Z17step_periodic_SoaPiii)
        /*0014*/ 	.word	0x00000000


	//----- nvinfo : EIATTR_MIN_STACK_SIZE
	.align		4
.L_3:
        /*0018*/ 	.byte	0x04, 0x12
        /*001a*/ 	.short	(.L_5 - .L_4)
	.align		4
.L_4:
        /*001c*/ 	.word	index@(_Z17step_periodic_SoaPiii)
        /*0020*/ 	.word	0x00000000
.L_5:


//--------------------- .nv.compat                --------------------------
	.section	.nv.compat,"",@"SHT_CUDA_COMPAT_INFO"
	.align	4
        /*0000*/ 	.byte	0x02, 0x09, 0x00, 0x00, 0x02, 0x02, 0x01, 0x00, 0x02, 0x05, 0x05, 0x00, 0x03, 0x07, 0x01, 0x01
        /*0010*/ 	.byte	0x02, 0x03, 0x00, 0x00, 0x02, 0x06, 0x01, 0x00, 0x04, 0x0b, 0x08, 0x00, 0x09, 0x00, 0x00, 0x00
        /*0020*/ 	.byte	0x00, 0x00, 0x00, 0x00


//--------------------- .nv.info._Z17step_periodic_SoaPiii --------------------------
	.section	.nv.info._Z17step_periodic_SoaPiii,"",@"SHT_CUDA_INFO"
	.sectionflags	@""
	.align	4


	//----- nvinfo : EIATTR_CUDA_API_VERSION
	.align		4
        /*0000*/ 	.byte	0x04, 0x37
        /*0002*/ 	.short	(.L_7 - .L_6)
.L_6:
        /*0004*/ 	.word	0x00000082


	//----- nvinfo : EIATTR_KPARAM_INFO
	.align		4
.L_7:
        /*0008*/ 	.byte	0x04, 0x17
        /*000a*/ 	.short	(.L_9 - .L_8)
.L_8:
        /*000c*/ 	.word	0x00000000
        /*0010*/ 	.short	0x0002
        /*0012*/ 	.short	0x000c
        /*0014*/ 	.byte	0x00, 0xf0, 0x11, 0x00


	//----- nvinfo : EIATTR_KPARAM_INFO
	.align		4
.L_9:
        /*0018*/ 	.byte	0x04, 0x17
        /*001a*/ 	.short	(.L_11 - .L_10)
.L_10:
        /*001c*/ 	.word	0x00000000
        /*0020*/ 	.short	0x0001
        /*0022*/ 	.short	0x0008
        /*0024*/ 	.byte	0x00, 0xf0, 0x11, 0x00


	//----- nvinfo : EIATTR_KPARAM_INFO
	.align		4
.L_11:
        /*0028*/ 	.byte	0x04, 0x17
        /*002a*/ 	.short	(.L_13 - .L_12)
.L_12:
        /*002c*/ 	.word	0x00000000
        /*0030*/ 	.short	0x0000
        /*0032*/ 	.short	0x0000
        /*0034*/ 	.byte	0x00, 0xf5, 0x21, 0x00


	//----- nvinfo : EIATTR_SPARSE_MMA_MASK
	.align		4
.L_13:
        /*0038*/ 	.byte	0x03, 0x50
        /*003a*/ 	.short	0x0000


	//----- nvinfo : EIATTR_MAXREG_COUNT
	.align		4
        /*003c*/ 	.byte	0x03, 0x1b
        /*003e*/ 	.short	0x00ff


	//----- nvinfo : EIATTR_NUM_BARRIERS
	.align		4
        /*0040*/ 	.byte	0x02, 0x4c
        /*0042*/ 	.byte	0x01
	.zero		1


	//----- nvinfo : EIATTR_MERCURY_ISA_VERSION
	.align		4
        /*0044*/ 	.byte	0x03, 0x5f
        /*0046*/ 	.short	0x0101


	//----- nvinfo : EIATTR_VRC_CTA_INIT_COUNT
	.align		4
        /*0048*/ 	.byte	0x02, 0x4a
	.zero		1
	.zero		1


	//----- nvinfo : EIATTR_EXIT_INSTR_OFFSETS
	.align		4
        /*004c*/ 	.byte	0x04, 0x1c
        /*004e*/ 	.short	(.L_15 - .L_14)


	//   ....[0]....
.L_14:
        /*0050*/ 	.word	0x00001140


	//   ....[1]....
        /*0054*/ 	.word	0x00001900


	//   ....[2]....
        /*0058*/ 	.word	0x00001960


	//   ....[3]....
        /*005c*/ 	.word	0x000019b0


	//----- nvinfo : EIATTR_CRS_STACK_SIZE
	.align		4
.L_15:
        /*0060*/ 	.byte	0x04, 0x1e
        /*0062*/ 	.short	(.L_17 - .L_16)
.L_16:
        /*0064*/ 	.word	0x00000000


	//----- nvinfo : EIATTR_CBANK_PARAM_SIZE
	.align		4
.L_17:
        /*0068*/ 	.byte	0x03, 0x19
        /*006a*/ 	.short	0x0010


	//----- nvinfo : EIATTR_PARAM_CBANK
	.align		4
        /*006c*/ 	.byte	0x04, 0x0a
        /*006e*/ 	.short	(.L_19 - .L_18)
	.align		4
.L_18:
        /*0070*/ 	.word	index@(.nv.constant0._Z17step_periodic_SoaPiii)
        /*0074*/ 	.short	0x0380
        /*0076*/ 	.short	0x0010


	//----- nvinfo : EIATTR_SW_WAR
	.align		4
.L_19:
        /*0078*/ 	.byte	0x04, 0x36
        /*007a*/ 	.short	(.L_21 - .L_20)
.L_20:
        /*007c*/ 	.word	0x00000008
.L_21:


//--------------------- .nv.callgraph             --------------------------
	.section	.nv.callgraph,"",@"SHT_CUDA_CALLGRAPH"
	.align	4
	.sectionentsize	8
	.align		4
        /*0000*/ 	.word	0x00000000
	.align		4
        /*0004*/ 	.word	0xffffffff
	.align		4
        /*0008*/ 	.word	0x00000000
	.align		4
        /*000c*/ 	.word	0xfffffffe
	.align		4
        /*0010*/ 	.word	0x00000000
	.align		4
        /*0014*/ 	.word	0xfffffffd
	.align		4
        /*0018*/ 	.word	0x00000000
	.align		4
        /*001c*/ 	.word	0xfffffffc


//--------------------- .text._Z17step_periodic_SoaPiii --------------------------
	.section	.text._Z17step_periodic_SoaPiii,"ax",@progbits
	.align	128
        .global         _Z17step_periodic_SoaPiii
        .type           _Z17step_periodic_SoaPiii,@function
        .size           _Z17step_periodic_SoaPiii,(.L_x_40 - _Z17step_periodic_SoaPiii)
        .other          _Z17step_periodic_SoaPiii,@"STO_CUDA_ENTRY STV_DEFAULT"
_Z17step_periodic_SoaPiii:
.text._Z17step_periodic_SoaPiii:
[----:B------:R-:W-:Y:S01]  /*0000*/  LDC R1, c[0x0][0x37c] ;  /* 0x0000df00ff017b82 */ /* 0x000fe20000000800 */
[----:B------:R-:W0:Y:S07]  /*0010*/  S2R R0, SR_TID.X ;  /* 0x0000000000007919 */ /* 0x000e2e0000002100 */
[----:B------:R-:W1:Y:S01]  /*0020*/  S2UR UR4, SR_CTAID.X ;  /* 0x00000000000479c3 */ /* 0x000e620000002500 */
[----:B------:R-:W2:Y:S01]  /*0030*/  LDCU.64 UR6, c[0x0][0x358] ;  /* 0x00006b00ff0677ac */ /* 0x000ea20008000a00 */
[----:B------:R-:W-:Y:S06]  /*0040*/  BSSY.RECONVERGENT B2, `(.L_x_0) ;  /* 0x000010a000027945 */ /* 0x000fec0003800200 */
[----:B------:R-:W1:Y:S01]  /*0050*/  LDC R13, c[0x0][0x360] ;  /* 0x0000d800ff0d7b82 */ /* 0x000e620000000800 */
[----:B0-----:R-:W-:Y:S01]  /*0060*/  ISETP.GT.U32.AND P0, PT, R0, 0xff, PT ;  /* 0x000000ff0000780c */ /* 0x001fe20003f04070 */
[----:B-1----:R-:W-:-:S12]  /*0070*/  IMAD R13, R13, UR4, R0 ;  /* 0x000000040d0d7c24 */ /* 0x002fd8000f8e0200 */
[----:B--2---:R-:W-:Y:S05]  /*0080*/  @P0 BRA `(.L_x_1) ;  /* 0x0000001000140947 */ /* 0x004fea0003800000 */
[----:B------:R-:W0:Y:S02]  /*0090*/  LDC.64 R18, c[0x0][0x388] ;  /* 0x0000e200ff127b82 */ /* 0x000e240000000a00 */
[----:B0-----:R-:W-:-:S05]  /*00a0*/  IMAD R19, R19, R18, RZ ;  /* 0x0000001213137224 */ /* 0x001fca00078e02ff */
[----:B------:R-:W-:-:S13]  /*00b0*/  ISETP.GE.AND P0, PT, R0, R19, PT ;  /* 0x000000130000720c */ /* 0x000fda0003f06270 */
[----:B------:R-:W-:Y:S05]  /*00c0*/  @P0 BRA `(.L_x_1) ;  /* 0x0000001000040947 */ /* 0x000fea0003800000 */
[----:B------:R-:W-:Y:S01]  /*00d0*/  LOP3.LUT R4, RZ, R0, RZ, 0x33, !PT ;  /* 0x00000000ff047212 */ /* 0x000fe200078e33ff */
[----:B------:R-:W-:Y:S01]  /*00e0*/  BSSY.RECONVERGENT B1, `(.L_x_2) ;  /* 0x000005d000017945 */ /* 0x000fe20003800200 */
[----:B------:R-:W-:-:S03]  /*00f0*/  IMAD.SHL.U32 R17, R19, 0x2, RZ ;  /* 0x0000000213117824 */ /* 0x000fc600078e00ff */
[----:B------:R-:W-:-:S05]  /*0100*/  IMAD.IADD R4, R19, 0x1, R4 ;  /* 0x0000000113047824 */ /* 0x000fca00078e0204 */
[----:B------:R-:W-:-:S13]  /*0110*/  LOP3.LUT P0, RZ, R4, 0x100, RZ, 0xc0, !PT ;  /* 0x0000010004ff7812 */ /* 0x000fda000780c0ff */
[----:B------:R-:W-:Y:S05]  /*0120*/  @P0 BRA `(.L_x_3) ;  /* 0x0000000400600947 */ /* 0x000fea0003800000 */
[----:B------:R-:W0:Y:S02]  /*0130*/  LDC.64 R2, c[0x0][0x380] ;  /* 0x0000e000ff027b82 */ /* 0x000e240000000a00 */
[----:B0-----:R-:W-:-:S05]  /*0140*/  IMAD.WIDE.U32 R6, R0, 0x4, R2 ;  /* 0x0000000400067825 */ /* 0x001fca00078e0002 */
[----:B------:R-:W2:Y:S01]  /*0150*/  LDG.E R5, desc[UR6][R6.64] ;  /* 0x0000000606057981 */ /* 0x000ea2000c1e1900 */
[----:B------:R-:W-:Y:S04]  /*0160*/  BSSY.RECONVERGENT B0, `(.L_x_4) ;  /* 0x0000053000007945 */ /* 0x000fe80003800200 */
[----:B------:R-:W-:Y:S01]  /*0170*/  BSSY.RELIABLE B3, `(.L_x_5) ;  /* 0x0000008000037945 */ /* 0x000fe20003800100 */
[----:B--2---:R-:W-:-:S13]  /*0180*/  ISETP.NE.AND P0, PT, R5, 0x1, PT ;  /* 0x000000010500780c */ /* 0x004fda0003f05270 */
[----:B------:R-:W-:Y:S05]  /*0190*/  @P0 BRA `(.L_x_6) ;  /* 0x0000000000140947 */ /* 0x000fea0003800000 */
[----:B------:R-:W-:-:S06]  /*01a0*/  IMAD.WIDE R6, R17, 0x4, R6 ;  /* 0x0000000411067825 */ /* 0x000fcc00078e0206 */
[----:B------:R-:W2:Y:S02]  /*01b0*/  LDG.E R6, desc[UR6][R6.64] ;  /* 0x0000000606067981 */ /* 0x000ea4000c1e1900 */
[----:B--2---:R-:W-:-:S13]  /*01c0*/  ISETP.NE.AND P0, PT, R6, 0x1, PT ;  /* 0x000000010600780c */ /* 0x004fda0003f05270 */
[----:B------:R-:W-:Y:S05]  /*01d0*/  @!P0 BREAK.RELIABLE B3 ;  /* 0x0000000000038942 */ /* 0x000fea0003800100 */
[----:B------:R-:W-:Y:S05]  /*01e0*/  @!P0 BRA `(.L_x_7) ;  /* 0x0000000000d08947 */ /* 0x000fea0003800000 */
.L_x_6:
[----:B------:R-:W-:Y:S05]  /*01f0*/  BSYNC.RELIABLE B3 ;  /* 0x0000000000037941 */ /* 0x000fea0003800100 */
.L_x_5:
[----:B------:R-:W-:-:S05]  /*0200*/  IADD3 R8, PT, PT, R0, R19, RZ ;  /* 0x0000001300087210 */ /* 0x000fca0007ffe0ff */
[----:B------:R-:W-:-:S05]  /*0210*/  IMAD.WIDE.U32 R6, R8, 0x4, R2 ;  /* 0x0000000408067825 */ /* 0x000fca00078e0002 */
[----:B------:R-:W2:Y:S01]  /*0220*/  LDG.E R15, desc[UR6][R6.64] ;  /* 0x00000006060f7981 */ /* 0x000ea2000c1e1900 */
[----:B------:R-:W-:Y:S01]  /*0230*/  BSSY.RELIABLE B3, `(.L_x_8) ;  /* 0x0000009000037945 */ /* 0x000fe20003800100 */
[----:B--2---:R-:W-:-:S13]  /*0240*/  ISETP.NE.AND P0, PT, R15, 0x1, PT ;  /* 0x000000010f00780c */ /* 0x004fda0003f05270 */
[----:B------:R-:W-:Y:S05]  /*0250*/  @P0 BRA `(.L_x_9) ;  /* 0x0000000000180947 */ /* 0x000fea0003800000 */
[----:B------:R-:W-:-:S04]  /*0260*/  IMAD.IADD R7, R17, 0x1, R8 ;  /* 0x0000000111077824 */ /* 0x000fc800078e0208 */
[----:B------:R-:W-:-:S06]  /*0270*/  IMAD.WIDE.U32 R6, R7, 0x4, R2 ;  /* 0x0000000407067825 */ /* 0x000fcc00078e0002 */
[----:B------:R-:W2:Y:S02]  /*0280*/  LDG.E R6, desc[UR6][R6.64] ;  /* 0x0000000606067981 */ /* 0x000ea4000c1e1900 */
[----:B--2---:R-:W-:-:S13]  /*0290*/  ISETP.NE.AND P0, PT, R6, 0x1, PT ;  /* 0x000000010600780c */ /* 0x004fda0003f05270 */
[----:B------:R-:W-:Y:S05]  /*02a0*/  @!P0 BREAK.RELIABLE B3 ;  /* 0x0000000000038942 */ /* 0x000fea0003800100 */
[----:B------:R-:W-:Y:S05]  /*02b0*/  @!P0 BRA `(.L_x_10) ;  /* 0x00000000004c8947 */ /* 0x000fea0003800000 */
.L_x_9:
[----:B------:R-:W-:Y:S05]  /*02c0*/  BSYNC.RELIABLE B3 ;  /* 0x0000000000037941 */ /* 0x000fea0003800100 */
.L_x_8:
[----:B------:R-:W-:Y:S01]  /*02d0*/  IMAD.IADD R7, R17, 0x1, R8 ;  /* 0x0000000111077824 */ /* 0x000fe200078e0208 */
[----:B------:R-:W-:-:S03]  /*02e0*/  IADD3 R9, PT, PT, R19, R8, RZ ;  /* 0x0000000813097210 */ /* 0x000fc60007ffe0ff */
[----:B------:R-:W-:-:S04]  /*02f0*/  IMAD.WIDE.U32 R6, R7, 0x4, R2 ;  /* 0x0000000407067825 */ /* 0x000fc800078e0002 */
[----:B------:R-:W-:Y:S02]  /*0300*/  IMAD.WIDE R2, R9, 0x4, R2 ;  /* 0x0000000409027825 */ /* 0x000fe400078e0202 */
[----:B------:R-:W2:Y:S04]  /*0310*/  LDG.E R6, desc[UR6][R6.64] ;  /* 0x0000000606067981 */ /* 0x000ea8000c1e1900 */
[----:B------:R-:W3:Y:S01]  /*0320*/  LDG.E R2, desc[UR6][R2.64] ;  /* 0x0000000602027981 */ /* 0x000ee2000c1e1900 */
[----:B------:R-:W0:Y:S01]  /*0330*/  S2UR UR5, SR_CgaCtaId ;  /* 0x00000000000579c3 */ /* 0x000e220000008800 */
[----:B------:R-:W-:Y:S02]  /*0340*/  UMOV UR4, 0x400 ;  /* 0x0000040000047882 */ /* 0x000fe40000000000 */
[----:B0-----:R-:W-:-:S06]  /*0350*/  ULEA UR4, UR5, UR4, 0x18 ;  /* 0x0000000405047291 */ /* 0x001fcc000f8ec0ff */
[----:B------:R-:W-:Y:S02]  /*0360*/  LEA R8, R8, UR4, 0x2 ;  /* 0x0000000408087c11 */ /* 0x000fe4000f8e10ff */
[----:B------:R-:W-:-:S03]  /*0370*/  LEA R10, R0, UR4, 0x2 ;  /* 0x00000004000a7c11 */ /* 0x000fc6000f8e10ff */
[C---:B------:R-:W-:Y:S01]  /*0380*/  IMAD R9, R19.reuse, 0x8, R8 ;  /* 0x0000000813097824 */ /* 0x040fe200078e0208 */
[----:B------:R4:W-:Y:S01]  /*0390*/  STS [R8], R15 ;  /* 0x0000000f08007388 */ /* 0x0009e20000000800 */
[----:B------:R-:W-:-:S03]  /*03a0*/  IMAD R11, R19, 0x8, R10 ;  /* 0x00000008130b7824 */ /* 0x000fc600078e020a */
[----:B--2---:R4:W-:Y:S04]  /*03b0*/  STS [R9], R6 ;  /* 0x0000000609007388 */ /* 0x0049e80000000800 */
[----:B------:R4:W-:Y:S04]  /*03c0*/  STS [R10], R5 ;  /* 0x000000050a007388 */ /* 0x0009e80000000800 */
[----:B---3--:R4:W-:Y:S01]  /*03d0*/  STS [R11], R2 ;  /* 0x000000020b007388 */ /* 0x0089e20000000800 */
[----:B------:R-:W-:Y:S05]  /*03e0*/  BRA `(.L_x_11) ;  /* 0x0000000000a87947 */ /* 0x000fea0003800000 */
.L_x_10:
[----:B------:R-:W-:-:S13]  /*03f0*/  ISETP.NE.AND P0, PT, R5, RZ, PT ;  /* 0x000000ff0500720c */ /* 0x000fda0003f05270 */
[----:B------:R-:W-:Y:S05]  /*0400*/  @P0 BRA `(.L_x_11) ;  /* 0x0000000000a00947 */ /* 0x000fea0003800000 */
[----:B------:R-:W-:-:S05]  /*0410*/  IADD3 R5, PT, PT, R19, R8, RZ ;  /* 0x0000000813057210 */ /* 0x000fca0007ffe0ff */
[----:B------:R-:W-:-:S06]  /*0420*/  IMAD.WIDE R2, R5, 0x4, R2 ;  /* 0x0000000405027825 */ /* 0x000fcc00078e0202 */
[----:B------:R-:W2:Y:S02]  /*0430*/  LDG.E R2, desc[UR6][R2.64] ;  /* 0x0000000602027981 */ /* 0x000ea4000c1e1900 */
[----:B--2---:R-:W-:-:S13]  /*0440*/  ISETP.NE.AND P0, PT, R2, RZ, PT ;  /* 0x000000ff0200720c */ /* 0x004fda0003f05270 */
[----:B------:R-:W-:Y:S05]  /*0450*/  @P0 BRA `(.L_x_11) ;  /* 0x00000000008c0947 */ /* 0x000fea0003800000 */
[----:B------:R-:W0:Y:S01]  /*0460*/  S2UR UR5, SR_CgaCtaId ;  /* 0x00000000000579c3 */ /* 0x000e220000008800 */
[----:B------:R-:W-:Y:S01]  /*0470*/  UMOV UR4, 0x400 ;  /* 0x0000040000047882 */ /* 0x000fe20000000000 */
[----:B------:R-:W-:Y:S01]  /*0480*/  IMAD.MOV.U32 R2, RZ, RZ, 0x1 ;  /* 0x00000001ff027424 */ /* 0x000fe200078e00ff */
[----:B0-----:R-:W-:-:S06]  /*0490*/  ULEA UR4, UR5, UR4, 0x18 ;  /* 0x0000000405047291 */ /* 0x001fcc000f8ec0ff */
[----:B------:R-:W-:Y:S02]  /*04a0*/  LEA R8, R8, UR4, 0x2 ;  /* 0x0000000408087c11 */ /* 0x000fe4000f8e10ff */
[----:B------:R-:W-:-:S03]  /*04b0*/  LEA R3, R0, UR4, 0x2 ;  /* 0x0000000400037c11 */ /* 0x000fc6000f8e10ff */
[C---:B------:R-:W-:Y:S01]  /*04c0*/  IMAD R6, R19.reuse, 0x8, R8 ;  /* 0x0000000813067824 */ /* 0x040fe200078e0208 */
[----:B------:R-:W-:Y:S01]  /*04d0*/  LEA R5, R19, R3, 0x3 ;  /* 0x0000000313057211 */ /* 0x000fe200078e18ff */
[----:B------:R1:W-:Y:S04]  /*04e0*/  STS [R8], RZ ;  /* 0x000000ff08007388 */ /* 0x0003e80000000800 */
[----:B------:R1:W-:Y:S04]  /*04f0*/  STS [R6], RZ ;  /* 0x000000ff06007388 */ /* 0x0003e80000000800 */
[----:B------:R1:W-:Y:S04]  /*0500*/  STS [R3], R2 ;  /* 0x0000000203007388 */ /* 0x0003e80000000800 */
[----:B------:R1:W-:Y:S01]  /*0510*/  STS [R5], R2 ;  /* 0x0000000205007388 */ /* 0x0003e20000000800 */
[----:B------:R-:W-:Y:S05]  /*0520*/  BRA `(.L_x_11) ;  /* 0x0000000000587947 */ /* 0x000fea0003800000 */
.L_x_7:
[----:B------:R-:W-:-:S04]  /*0530*/  IMAD.IADD R5, R0, 0x1, R19 ;  /* 0x0000000100057824 */ /* 0x000fc800078e0213 */
[----:B------:R-:W-:-:S06]  /*0540*/  IMAD.WIDE.U32 R6, R5, 0x4, R2 ;  /* 0x0000000405067825 */ /* 0x000fcc00078e0002 */
[----:B------:R-:W2:Y:S02]  /*0550*/  LDG.E R6, desc[UR6][R6.64] ;  /* 0x0000000606067981 */ /* 0x000ea4000c1e1900 */
[----:B--2---:R-:W-:-:S13]  /*0560*/  ISETP.NE.AND P0, PT, R6, RZ, PT ;  /* 0x000000ff0600720c */ /* 0x004fda0003f05270 */
[----:B------:R-:W-:Y:S05]  /*0570*/  @P0 BRA `(.L_x_11) ;  /* 0x0000000000440947 */ /* 0x000fea0003800000 */
[----:B------:R-:W-:-:S04]  /*0580*/  IMAD.IADD R5, R17, 0x1, R5 ;  /* 0x0000000111057824 */ /* 0x000fc800078e0205 */
[----:B------:R-:W-:-:S06]  /*0590*/  IMAD.WIDE.U32 R2, R5, 0x4, R2 ;  /* 0x0000000405027825 */ /* 0x000fcc00078e0002 */
[----:B------:R-:W2:Y:S02]  /*05a0*/  LDG.E R2, desc[UR6][R2.64] ;  /* 0x0000000602027981 */ /* 0x000ea4000c1e1900 */
[----:B--2---:R-:W-:-:S13]  /*05b0*/  ISETP.NE.AND P0, PT, R2, RZ, PT ;  /* 0x000000ff0200720c */ /* 0x004fda0003f05270 */
[----:B------:R-:W-:Y:S05]  /*05c0*/  @P0 BRA `(.L_x_11) ;  /* 0x0000000000300947 */ /* 0x000fea0003800000 */
[----:B------:R-:W0:Y:S01]  /*05d0*/  S2UR UR5, SR_CgaCtaId ;  /* 0x00000000000579c3 */ /* 0x000e220000008800 */
[----:B------:R-:W-:Y:S01]  /*05e0*/  UMOV UR4, 0x400 ;  /* 0x0000040000047882 */ /* 0x000fe20000000000 */
[----:B------:R-:W-:Y:S01]  /*05f0*/  IMAD.MOV.U32 R5, RZ, RZ, 0x1 ;  /* 0x00000001ff057424 */ /* 0x000fe200078e00ff */
[----:B0-----:R-:W-:-:S06]  /*0600*/  ULEA UR4, UR5, UR4, 0x18 ;  /* 0x0000000405047291 */ /* 0x001fcc000f8ec0ff */
[----:B------:R-:W-:-:S04]  /*0610*/  LEA R6, R0, UR4, 0x2 ;  /* 0x0000000400067c11 */ /* 0x000fc8000f8e10ff */
[C---:B------:R-:W-:Y:S01]  /*0620*/  LEA R2, R19.reuse, R6, 0x2 ;  /* 0x0000000613027211 */ /* 0x040fe200078e10ff */
[C---:B------:R-:W-:Y:S01]  /*0630*/  IMAD R7, R19.reuse, 0x8, R6 ;  /* 0x0000000813077824 */ /* 0x040fe200078e0206 */
[----:B------:R0:W-:Y:S02]  /*0640*/  STS [R6], RZ ;  /* 0x000000ff06007388 */ /* 0x0001e40000000800 */
[----:B------:R-:W-:Y:S02]  /*0650*/  LEA R3, R19, R2, 0x3 ;  /* 0x0000000213037211 */ /* 0x000fe400078e18ff */
[----:B------:R0:W-:Y:S04]  /*0660*/  STS [R7], RZ ;  /* 0x000000ff07007388 */ /* 0x0001e80000000800 */
[----:B------:R0:W-:Y:S04]  /*0670*/  STS [R2], R5 ;  /* 0x0000000502007388 */ /* 0x0001e80000000800 */
[----:B------:R0:W-:Y:S02]  /*0680*/  STS [R3], R5 ;  /* 0x0000000503007388 */ /* 0x0001e40000000800 */
.L_x_11:
[----:B------:R-:W-:Y:S05]  /*0690*/  BSYNC.RECONVERGENT B0 ;  /* 0x0000000000007941 */ /* 0x000fea0003800200 */
.L_x_4:
[----:B------:R-:W-:-:S07]  /*06a0*/  VIADD R0, R0, 0x100 ;  /* 0x0000010000007836 */ /* 0x000fce0000000000 */
.L_x_3:
[----:B------:R-:W-:Y:S05]  /*06b0*/  BSYNC.RECONVERGENT B1 ;  /* 0x0000000000017941 */ /* 0x000fea0003800200 */
.L_x_2:
[----:B------:R-:W-:-:S13]  /*06c0*/  ISETP.GE.U32.AND P0, PT, R4, 0x100, PT ;  /* 0x000001000400780c */ /* 0x000fda0003f06070 */
[----:B------:R-:W-:Y:S05]  /*06d0*/  @!P0 BRA `(.L_x_1) ;  /* 0x0000000800808947 */ /* 0x000fea0003800000 */
[----:B------:R-:W2:Y:S01]  /*06e0*/  S2UR UR5, SR_CgaCtaId ;  /* 0x00000000000579c3 */ /* 0x000ea20000008800 */
[----:B------:R-:W-:Y:S01]  /*06f0*/  UMOV UR4, 0x400 ;  /* 0x0000040000047882 */ /* 0x000fe20000000000 */
[----:B01--4-:R-:W-:Y:S02]  /*0700*/  HFMA2 R5, -RZ, RZ, 0, 0 ;  /* 0x00000000ff057431 */ /* 0x013fe400000001ff */
[----:B------:R-:W-:-:S04]  /*0710*/  IMAD.WIDE R6, R19, 0x4, RZ ;  /* 0x0000000413067825 */ /* 0x000fc800078e02ff */
[----:B------:R-:W-:Y:S01]  /*0720*/  IMAD.MOV.U32 R4, RZ, RZ, 0x400 ;  /* 0x00000400ff047424 */ /* 0x000fe200078e00ff */
[----:B------:R-:W0:Y:S01]  /*0730*/  LDC.64 R2, c[0x0][0x380] ;  /* 0x0000e000ff027b82 */ /* 0x000e220000000a00 */
[----:B------:R-:W-:-:S04]  /*0740*/  IMAD R11, R19, 0x3, RZ ;  /* 0x00000003130b7824 */ /* 0x000fc800078e02ff */
[----:B------:R-:W-:Y:S01]  /*0750*/  IMAD.WIDE R4, R11, 0x4, R4 ;  /* 0x000000040b047825 */ /* 0x000fe200078e0204 */
[----:B--2---:R-:W-:-:S06]  /*0760*/  ULEA UR4, UR5, UR4, 0x18 ;  /* 0x0000000405047291 */ /* 0x004fcc000f8ec0ff */
[C---:B------:R-:W-:Y:S01]  /*0770*/  LEA R12, R0.reuse, UR4, 0x2 ;  /* 0x00000004000c7c11 */ /* 0x040fe2000f8e10ff */
[----:B0-----:R-:W-:-:S04]  /*0780*/  IMAD.WIDE.U32 R8, R0, 0x4, R2 ;  /* 0x0000000400087825 */ /* 0x001fc800078e0002 */
[----:B------:R-:W-:Y:S02]  /*0790*/  IMAD.MOV.U32 R21, RZ, RZ, R8 ;  /* 0x000000ffff157224 */ /* 0x000fe400078e0008 */
[----:B------:R-:W-:-:S04]  /*07a0*/  IMAD.WIDE R2, R17, 0x4, R6 ;  /* 0x0000000411027825 */ /* 0x000fc800078e0206 */
[----:B------:R-:W-:-:S07]  /*07b0*/  VIADD R12, R12, 0x400 ;  /* 0x000004000c0c7836 */ /* 0x000fce0000000000 */
.L_x_28:
[----:B------:R-:W-:-:S05]  /*07c0*/  MOV R8, R21 ;  /* 0x0000001500087202 */ /* 0x000fca0000000f00 */
        /* <DEDUP_REMOVED lines=9> */
[----:B------:R-:W-:Y:S05]  /*0860*/  @P0 BRA `(.L_x_14) ;  /* 0x00000000004c0947 */ /* 0x000fea0003800000 */
[----:B------:R-:W-:-:S05]  /*0870*/  IADD3 R10, P0, PT, R6, R21, RZ ;  /* 0x00000015060a7210 */ /* 0x000fca0007f1e0ff */
[----:B------:R-:W-:-:S05]  /*0880*/  IMAD.X R11, R7, 0x1, R9, P0 ;  /* 0x00000001070b7824 */ /* 0x000fca00000e0609 */
[----:B------:R-:W2:Y:S02]  /*0890*/  LDG.E R14, desc[UR6][R10.64] ;  /* 0x000000060a0e7981 */ /* 0x000ea4000c1e1900 */
[----:B--2---:R-:W-:-:S13]  /*08a0*/  ISETP.NE.AND P0, PT, R14, RZ, PT ;  /* 0x000000ff0e00720c */ /* 0x004fda0003f05270 */
[----:B------:R-:W-:Y:S05]  /*08b0*/  @P0 BRA `(.L_x_15) ;  /* 0x0000000000e00947 */ /* 0x000fea0003800000 */
[----:B------:R-:W-:-:S05]  /*08c0*/  IADD3 R14, P0, PT, R2, R21, RZ ;  /* 0x00000015020e7210 */ /* 0x000fca0007f1e0ff */
[----:B------:R-:W-:-:S05]  /*08d0*/  IMAD.X R15, R3, 0x1, R9, P0 ;  /* 0x00000001030f7824 */ /* 0x000fca00000e0609 */
[----:B------:R-:W2:Y:S02]  /*08e0*/  LDG.E R14, desc[UR6][R14.64] ;  /* 0x000000060e0e7981 */ /* 0x000ea4000c1e1900 */
[----:B--2---:R-:W-:-:S13]  /*08f0*/  ISETP.NE.AND P0, PT, R14, RZ, PT ;  /* 0x000000ff0e00720c */ /* 0x004fda0003f05270 */
[----:B------:R-:W-:Y:S05]  /*0900*/  @P0 BRA `(.L_x_15) ;  /* 0x0000000000cc0947 */ /* 0x000fea0003800000 */
[C---:B------:R-:W-:Y:S01]  /*0910*/  LEA R18, R19.reuse, R12, 0x3 ;  /* 0x0000000c13127211 */ /* 0x040fe200078e18ff */
[C-C-:B------:R-:W-:Y:S01]  /*0920*/  IMAD R14, R19.reuse, 0x4, R12.reuse ;  /* 0x00000004130e7824 */ /* 0x140fe200078e020c */
[----:B------:R2:W-:Y:S01]  /*0930*/  STS [R12+-0x400], RZ ;  /* 0xfffc00ff0c007388 */ /* 0x0005e20000000800 */
[----:B------:R-:W-:Y:S02]  /*0940*/  IMAD.MOV.U32 R16, RZ, RZ, 0x1 ;  /* 0x00000001ff107424 */ /* 0x000fe400078e00ff */
[----:B------:R-:W-:Y:S01]  /*0950*/  IMAD R15, R19, 0xc, R12 ;  /* 0x0000000c130f7824 */ /* 0x000fe200078e020c */
[----:B------:R2:W-:Y:S04]  /*0960*/  STS [R18+-0x400], RZ ;  /* 0xfffc00ff12007388 */ /* 0x0005e80000000800 */
[----:B------:R2:W-:Y:S04]  /*0970*/  STS [R14+-0x400], R16 ;  /* 0xfffc00100e007388 */ /* 0x0005e80000000800 */
[----:B------:R2:W-:Y:S01]  /*0980*/  STS [R15+-0x400], R16 ;  /* 0xfffc00100f007388 */ /* 0x0005e20000000800 */
[----:B------:R-:W-:Y:S05]  /*0990*/  BRA `(.L_x_15) ;  /* 0x0000000000a87947 */ /* 0x000fea0003800000 */
.L_x_14:
[----:B------:R-:W-:Y:S05]  /*09a0*/  BSYNC.RELIABLE B1 ;  /* 0x0000000000017941 */ /* 0x000fea0003800100 */
.L_x_13:
[----:B------:R-:W-:-:S04]  /*09b0*/  IADD3 R10, P0, PT, R6, R21, RZ ;  /* 0x00000015060a7210 */ /* 0x000fc80007f1e0ff */
[----:B------:R-:W-:-:S05]  /*09c0*/  IADD3.X R11, PT, PT, R7, R9, RZ, P0, !PT ;  /* 0x00000009070b7210 */ /* 0x000fca00007fe4ff */
[----:B------:R-:W2:Y:S01]  /*09d0*/  LDG.E R16, desc[UR6][R10.64] ;  /* 0x000000060a107981 */ /* 0x000ea2000c1e1900 */
[----:B------:R-:W-:Y:S01]  /*09e0*/  BSSY.RELIABLE B1, `(.L_x_16) ;  /* 0x000001c000017945 */ /* 0x000fe20003800100 */
[----:B--2---:R-:W-:-:S13]  /*09f0*/  ISETP.NE.AND P0, PT, R16, 0x1, PT ;  /* 0x000000011000780c */ /* 0x004fda0003f05270 */
[----:B------:R-:W-:Y:S05]  /*0a00*/  @!P0 BRA `(.L_x_17) ;  /* 0x0000000000108947 */ /* 0x000fea0003800000 */
[----:B------:R-:W-:-:S05]  /*0a10*/  IADD3 R14, P0, PT, R2, R21, RZ ;  /* 0x00000015020e7210 */ /* 0x000fca0007f1e0ff */
[----:B------:R-:W-:-:S05]  /*0a20*/  IMAD.X R15, R3, 0x1, R9, P0 ;  /* 0x00000001030f7824 */ /* 0x000fca00000e0609 */
[----:B------:R0:W5:Y:S01]  /*0a30*/  LDG.E R18, desc[UR6][R14.64] ;  /* 0x000000060e127981 */ /* 0x000162000c1e1900 */
[----:B------:R-:W-:Y:S05]  /*0a40*/  BRA `(.L_x_18) ;  /* 0x0000000000547947 */ /* 0x000fea0003800000 */
.L_x_17:
[----:B------:R-:W-:-:S05]  /*0a50*/  IADD3 R14, P0, PT, R2, R21, RZ ;  /* 0x00000015020e7210 */ /* 0x000fca0007f1e0ff */
[----:B------:R-:W-:-:S05]  /*0a60*/  IMAD.X R15, R3, 0x1, R9, P0 ;  /* 0x00000001030f7824 */ /* 0x000fca00000e0609 */
[----:B------:R-:W2:Y:S02]  /*0a70*/  LDG.E R18, desc[UR6][R14.64] ;  /* 0x000000060e127981 */ /* 0x000ea4000c1e1900 */
[----:B--2---:R-:W-:-:S13]  /*0a80*/  ISETP.NE.AND P0, PT, R18, 0x1, PT ;  /* 0x000000011200780c */ /* 0x004fda0003f05270 */
[----:B------:R-:W-:Y:S05]  /*0a90*/  @!P0 BREAK.RELIABLE B1 ;  /* 0x0000000000018942 */ /* 0x000fea0003800100 */
[----:B------:R-:W-:Y:S05]  /*0aa0*/  @P0 BRA `(.L_x_18) ;  /* 0x00000000003c0947 */ /* 0x000fea0003800000 */
[----:B------:R-:W-:-:S13]  /*0ab0*/  ISETP.NE.AND P0, PT, R23, RZ, PT ;  /* 0x000000ff1700720c */ /* 0x000fda0003f05270 */
[----:B------:R-:W-:Y:S05]  /*0ac0*/  @P0 BRA `(.L_x_15) ;  /* 0x00000000005c0947 */ /* 0x000fea0003800000 */
[----:B------:R-:W-:-:S06]  /*0ad0*/  IMAD.WIDE R14, R19, 0x8, R8 ;  /* 0x00000008130e7825 */ /* 0x000fcc00078e0208 */
[----:B------:R-:W2:Y:S02]  /*0ae0*/  LDG.E R14, desc[UR6][R14.64] ;  /* 0x000000060e0e7981 */ /* 0x000ea4000c1e1900 */
[----:B--2---:R-:W-:-:S13]  /*0af0*/  ISETP.NE.AND P0, PT, R14, RZ, PT ;  /* 0x000000ff0e00720c */ /* 0x004fda0003f05270 */
[----:B------:R-:W-:Y:S05]  /*0b00*/  @P0 BRA `(.L_x_15) ;  /* 0x00000000004c0947 */ /* 0x000fea0003800000 */
[C---:B------:R-:W-:Y:S01]  /*0b10*/  LEA R16, R19.reuse, R12, 0x2 ;  /* 0x0000000c13107211 */ /* 0x040fe200078e10ff */
[C-C-:B------:R-:W-:Y:S02]  /*0b20*/  IMAD R18, R19.reuse, 0xc, R12.reuse ;  /* 0x0000000c13127824 */ /* 0x140fe400078e020c */
[----:B------:R-:W-:Y:S02]  /*0b30*/  IMAD.MOV.U32 R15, RZ, RZ, 0x1 ;  /* 0x00000001ff0f7424 */ /* 0x000fe400078e00ff */
[----:B------:R-:W-:Y:S01]  /*0b40*/  IMAD R14, R19, 0x8, R12 ;  /* 0x00000008130e7824 */ /* 0x000fe200078e020c */
[----:B------:R1:W-:Y:S04]  /*0b50*/  STS [R16+-0x400], RZ ;  /* 0xfffc00ff10007388 */ /* 0x0003e80000000800 */
[----:B------:R1:W-:Y:S04]  /*0b60*/  STS [R18+-0x400], RZ ;  /* 0xfffc00ff12007388 */ /* 0x0003e80000000800 */
[----:B------:R1:W-:Y:S04]  /*0b70*/  STS [R12+-0x400], R15 ;  /* 0xfffc000f0c007388 */ /* 0x0003e80000000800 */
[----:B------:R1:W-:Y:S01]  /*0b80*/  STS [R14+-0x400], R15 ;  /* 0xfffc000f0e007388 */ /* 0x0003e20000000800 */
[----:B------:R-:W-:Y:S05]  /*0b90*/  BRA `(.L_x_15) ;  /* 0x0000000000287947 */ /* 0x000fea0003800000 */
.L_x_18:
[----:B------:R-:W-:Y:S05]  /*0ba0*/  BSYNC.RELIABLE B1 ;  /* 0x0000000000017941 */ /* 0x000fea0003800100 */
.L_x_16:
[----:B0-----:R-:W-:-:S06]  /*0bb0*/  IMAD.WIDE R14, R19, 0x8, R8 ;  /* 0x00000008130e7825 */ /* 0x001fcc00078e0208 */
[----:B------:R-:W2:Y:S01]  /*0bc0*/  LDG.E R14, desc[UR6][R14.64] ;  /* 0x000000060e0e7981 */ /* 0x000ea2000c1e1900 */
[C---:B------:R-:W-:Y:S01]  /*0bd0*/  LEA R25, R19.reuse, R12, 0x2 ;  /* 0x0000000c13197211 */ /* 0x040fe200078e10ff */
[C-C-:B------:R-:W-:Y:S02]  /*0be0*/  IMAD R27, R19.reuse, 0xc, R12.reuse ;  /* 0x0000000c131b7824 */ /* 0x140fe400078e020c */
[----:B------:R-:W-:Y:S02]  /*0bf0*/  IMAD R29, R19, 0x8, R12 ;  /* 0x00000008131d7824 */ /* 0x000fe400078e020c */
[----:B------:R0:W-:Y:S04]  /*0c00*/  STS [R25+-0x400], R16 ;  /* 0xfffc001019007388 */ /* 0x0001e80000000800 */
[----:B-----5:R0:W-:Y:S04]  /*0c10*/  STS [R27+-0x400], R18 ;  /* 0xfffc00121b007388 */ /* 0x0201e80000000800 */
[----:B------:R0:W-:Y:S04]  /*0c20*/  STS [R12+-0x400], R23 ;  /* 0xfffc00170c007388 */ /* 0x0001e80000000800 */
[----:B--2---:R0:W-:Y:S02]  /*0c30*/  STS [R29+-0x400], R14 ;  /* 0xfffc000e1d007388 */ /* 0x0041e40000000800 */
.L_x_15:
[----:B------:R-:W-:Y:S05]  /*0c40*/  BSYNC.RECONVERGENT B0 ;  /* 0x0000000000007941 */ /* 0x000fea0003800200 */
.L_x_12:
[----:B-12---:R-:W2:Y:S01]  /*0c50*/  LDG.E R15, desc[UR6][R8.64+0x400] ;  /* 0x00040006080f7981 */ /* 0x006ea2000c1e1900 */
[----:B------:R-:W-:Y:S04]  /*0c60*/  BSSY.RECONVERGENT B0, `(.L_x_19) ;  /* 0x0000041000007945 */ /* 0x000fe80003800200 */
[----:B------:R-:W-:Y:S01]  /*0c70*/  BSSY.RELIABLE B1, `(.L_x_20) ;  /* 0x0000008000017945 */ /* 0x000fe20003800100 */
[----:B--2---:R-:W-:-:S13]  /*0c80*/  ISETP.NE.AND P0, PT, R15, 0x1, PT ;  /* 0x000000010f00780c */ /* 0x004fda0003f05270 */
[----:B------:R-:W-:Y:S05]  /*0c90*/  @P0 BRA `(.L_x_21) ;  /* 0x0000000000140947 */ /* 0x000fea0003800000 */
[----:B0-----:R-:W-:-:S06]  /*0ca0*/  IMAD.WIDE R22, R17, 0x4, R8 ;  /* 0x0000000411167825 */ /* 0x001fcc00078e0208 */
[----:B------:R-:W2:Y:S02]  /*0cb0*/  LDG.E R22, desc[UR6][R22.64+0x400] ;  /* 0x0004000616167981 */ /* 0x000ea4000c1e1900 */
[----:B--2---:R-:W-:-:S13]  /*0cc0*/  ISETP.NE.AND P0, PT, R22, 0x1, PT ;  /* 0x000000011600780c */ /* 0x004fda0003f05270 */
[----:B------:R-:W-:Y:S05]  /*0cd0*/  @!P0 BREAK.RELIABLE B1 ;  /* 0x0000000000018942 */ /* 0x000fea0003800100 */
[----:B------:R-:W-:Y:S05]  /*0ce0*/  @!P0 BRA `(.L_x_22) ;  /* 0x0000000000a48947 */ /* 0x000fea0003800000 */
.L_x_21:
[----:B------:R-:W-:Y:S05]  /*0cf0*/  BSYNC.RELIABLE B1 ;  /* 0x0000000000017941 */ /* 0x000fea0003800100 */
.L_x_20:
[----:B0-----:R-:W2:Y:S01]  /*0d00*/  LDG.E R16, desc[UR6][R10.64+0x400] ;  /* 0x000400060a107981 */ /* 0x001ea2000c1e1900 */
[----:B------:R-:W-:Y:S01]  /*0d10*/  BSSY.RELIABLE B1, `(.L_x_23) ;  /* 0x000000d000017945 */ /* 0x000fe20003800100 */
[----:B--2---:R-:W-:-:S13]  /*0d20*/  ISETP.NE.AND P0, PT, R16, 0x1, PT ;  /* 0x000000011000780c */ /* 0x004fda0003f05270 */
[----:B------:R-:W-:Y:S05]  /*0d30*/  @!P0 BRA `(.L_x_24) ;  /* 0x0000000000108947 */ /* 0x000fea0003800000 */
[----:B------:R-:W-:-:S05]  /*0d40*/  IADD3 R10, P0, PT, R4, R21, RZ ;  /* 0x00000015040a7210 */ /* 0x000fca0007f1e0ff */
[----:B------:R-:W-:-:S05]  /*0d50*/  IMAD.X R11, R5, 0x1, R9, P0 ;  /* 0x00000001050b7824 */ /* 0x000fca00000e0609 */
[----:B------:R0:W5:Y:S01]  /*0d60*/  LDG.E R14, desc[UR6][R10.64] ;  /* 0x000000060a0e7981 */ /* 0x000162000c1e1900 */
[----:B------:R-:W-:Y:S05]  /*0d70*/  BRA `(.L_x_25) ;  /* 0x0000000000187947 */ /* 0x000fea0003800000 */
.L_x_24:
[----:B------:R-:W-:-:S04]  /*0d80*/  IADD3 R10, P0, PT, R4, R21, RZ ;  /* 0x00000015040a7210 */ /* 0x000fc80007f1e0ff */
[----:B------:R-:W-:-:S05]  /*0d90*/  IADD3.X R11, PT, PT, R5, R9, RZ, P0, !PT ;  /* 0x00000009050b7210 */ /* 0x000fca00007fe4ff */
[----:B------:R-:W2:Y:S02]  /*0da0*/  LDG.E R14, desc[UR6][R10.64] ;  /* 0x000000060a0e7981 */ /* 0x000ea4000c1e1900 */
[----:B--2---:R-:W-:-:S13]  /*0db0*/  ISETP.NE.AND P0, PT, R14, 0x1, PT ;  /* 0x000000010e00780c */ /* 0x004fda0003f05270 */
[----:B------:R-:W-:Y:S05]  /*0dc0*/  @!P0 BREAK.RELIABLE B1 ;  /* 0x0000000000018942 */ /* 0x000fea0003800100 */
[----:B------:R-:W-:Y:S05]  /*0dd0*/  @!P0 BRA `(.L_x_26) ;  /* 0x00000000002c8947 */ /* 0x000fea0003800000 */
.L_x_25:
[----:B------:R-:W-:Y:S05]  /*0de0*/  BSYNC.RELIABLE B1 ;  /* 0x0000000000017941 */ /* 0x000fea0003800100 */
.L_x_23:
[----:B0-----:R-:W-:-:S06]  /*0df0*/  IMAD.WIDE R10, R17, 0x4, R8 ;  /* 0x00000004110a7825 */ /* 0x001fcc00078e0208 */
[----:B------:R-:W2:Y:S01]  /*0e00*/  LDG.E R10, desc[UR6][R10.64+0x400] ;  /* 0x000400060a0a7981 */ /* 0x000ea2000c1e1900 */
[C-C-:B------:R-:W-:Y:S02]  /*0e10*/  IMAD R23, R19.reuse, 0x4, R12.reuse ;  /* 0x0000000413177824 */ /* 0x140fe400078e020c */
[C-C-:B------:R-:W-:Y:S02]  /*0e20*/  IMAD R25, R19.reuse, 0xc, R12.reuse ;  /* 0x0000000c13197824 */ /* 0x140fe400078e020c */
[----:B------:R-:W-:Y:S01]  /*0e30*/  IMAD R27, R19, 0x8, R12 ;  /* 0x00000008131b7824 */ /* 0x000fe200078e020c */
[----:B------:R0:W-:Y:S04]  /*0e40*/  STS [R23], R16 ;  /* 0x0000001017007388 */ /* 0x0001e80000000800 */
[----:B-----5:R0:W-:Y:S04]  /*0e50*/  STS [R25], R14 ;  /* 0x0000000e19007388 */ /* 0x0201e80000000800 */
[----:B------:R0:W-:Y:S04]  /*0e60*/  STS [R12], R15 ;  /* 0x0000000f0c007388 */ /* 0x0001e80000000800 */
[----:B--2---:R0:W-:Y:S01]  /*0e70*/  STS [R27], R10 ;  /* 0x0000000a1b007388 */ /* 0x0041e20000000800 */
[----:B------:R-:W-:Y:S05]  /*0e80*/  BRA `(.L_x_27) ;  /* 0x0000000000787947 */ /* 0x000fea0003800000 */
.L_x_26:
        /* <DEDUP_REMOVED lines=10> */
[----:B------:R1:W-:Y:S04]  /*0f30*/  STS [R10], RZ ;  /* 0x000000ff0a007388 */ /* 0x0003e80000000800 */
[----:B------:R1:W-:Y:S04]  /*0f40*/  STS [R14], RZ ;  /* 0x000000ff0e007388 */ /* 0x0003e80000000800 */
[----:B------:R1:W-:Y:S04]  /*0f50*/  STS [R12], R11 ;  /* 0x0000000b0c007388 */ /* 0x0003e80000000800 */
[----:B------:R1:W-:Y:S01]  /*0f60*/  STS [R8], R11 ;  /* 0x0000000b08007388 */ /* 0x0003e20000000800 */
[----:B------:R-:W-:Y:S05]  /*0f70*/  BRA `(.L_x_27) ;  /* 0x00000000003c7947 */ /* 0x000fea0003800000 */
.L_x_22:
[----:B------:R-:W2:Y:S02]  /*0f80*/  LDG.E R10, desc[UR6][R10.64+0x400] ;  /* 0x000400060a0a7981 */ /* 0x000ea4000c1e1900 */
[----:B--2---:R-:W-:-:S13]  /*0f90*/  ISETP.NE.AND P0, PT, R10, RZ, PT ;  /* 0x000000ff0a00720c */ /* 0x004fda0003f05270 */
[----:B------:R-:W-:Y:S05]  /*0fa0*/  @P0 BRA `(.L_x_27) ;  /* 0x0000000000300947 */ /* 0x000fea0003800000 */
[----:B------:R-:W-:-:S04]  /*0fb0*/  IADD3 R10, P0, PT, R4, R21, RZ ;  /* 0x00000015040a7210 */ /* 0x000fc80007f1e0ff */
[----:B------:R-:W-:-:S05]  /*0fc0*/  IADD3.X R11, PT, PT, R5, R9, RZ, P0, !PT ;  /* 0x00000009050b7210 */ /* 0x000fca00007fe4ff */
[----:B------:R-:W2:Y:S02]  /*0fd0*/  LDG.E R10, desc[UR6][R10.64] ;  /* 0x000000060a0a7981 */ /* 0x000ea4000c1e1900 */
[----:B--2---:R-:W-:-:S13]  /*0fe0*/  ISETP.NE.AND P0, PT, R10, RZ, PT ;  /* 0x000000ff0a00720c */ /* 0x004fda0003f05270 */
[C-C-:B------:R-:W-:Y:S01]  /*0ff0*/  @!P0 IMAD R8, R19.reuse, 0x8, R12.reuse ;  /* 0x0000000813088824 */ /* 0x140fe200078e020c */
[----:B------:R-:W-:Y:S01]  /*1000*/  @!P0 MOV R15, 0x1 ;  /* 0x00000001000f8802 */ /* 0x000fe20000000f00 */
[C-C-:B------:R-:W-:Y:S01]  /*1010*/  @!P0 IMAD R14, R19.reuse, 0x4, R12.reuse ;  /* 0x00000004130e8824 */ /* 0x140fe200078e020c */
[----:B------:R2:W-:Y:S01]  /*1020*/  @!P0 STS [R12], RZ ;  /* 0x000000ff0c008388 */ /* 0x0005e20000000800 */
[----:B------:R-:W-:-:S03]  /*1030*/  @!P0 IMAD R16, R19, 0xc, R12 ;  /* 0x0000000c13108824 */ /* 0x000fc600078e020c */
[----:B------:R2:W-:Y:S04]  /*1040*/  @!P0 STS [R8], RZ ;  /* 0x000000ff08008388 */ /* 0x0005e80000000800 */
[----:B------:R2:W-:Y:S04]  /*1050*/  @!P0 STS [R14], R15 ;  /* 0x0000000f0e008388 */ /* 0x0005e80000000800 */
[----:B------:R2:W-:Y:S02]  /*1060*/  @!P0 STS [R16], R15 ;  /* 0x0000000f10008388 */ /* 0x0005e40000000800 */
.L_x_27:
[----:B------:R-:W-:Y:S05]  /*1070*/  BSYNC.RECONVERGENT B0 ;  /* 0x0000000000007941 */ /* 0x000fea0003800200 */
.L_x_19:
[----:B------:R-:W-:Y:S01]  /*1080*/  VIADD R0, R0, 0x200 ;  /* 0x0000020000007836 */ /* 0x000fe20000000000 */
[----:B------:R-:W-:Y:S01]  /*1090*/  IADD3 R21, P1, PT, R21, 0x800, RZ ;  /* 0x0000080015157810 */ /* 0x000fe20007f3e0ff */
[----:B012---:R-:W-:-:S03]  /*10a0*/  VIADD R12, R12, 0x800 ;  /* 0x000008000c0c7836 */ /* 0x007fc60000000000 */
[----:B------:R-:W-:Y:S02]  /*10b0*/  ISETP.GE.AND P0, PT, R0, R19, PT ;  /* 0x000000130000720c */ /* 0x000fe40003f06270 */
[----:B------:R-:W-:-:S11]  /*10c0*/  IADD3.X R9, PT, PT, RZ, R9, RZ, P1, !PT ;  /* 0x00000009ff097210 */ /* 0x000fd60000ffe4ff */
[----:B------:R-:W-:Y:S05]  /*10d0*/  @!P0 BRA `(.L_x_28) ;  /* 0xfffffff400b88947 */ /* 0x000fea000383ffff */
.L_x_1:
[----:B------:R-:W-:Y:S05]  /*10e0*/  BSYNC.RECONVERGENT B2 ;  /* 0x0000000000027941 */ /* 0x000fea0003800200 */
.L_x_0:
[----:B------:R-:W-:Y:S05]  /*10f0*/  WARPSYNC.ALL ;  /* 0x0000000000007948 */ /* 0x000fea0003800000 */
[----:B01--4-:R-:W0:Y:S02]  /*1100*/  LDC.64 R2, c[0x0][0x388] ;  /* 0x0000e200ff027b82 */ /* 0x013e240000000a00 */
[----:B0-----:R-:W-:-:S06]  /*1110*/  IMAD R0, R3, R2, RZ ;  /* 0x0000000203007224 */ /* 0x001fcc00078e02ff */
[----:B------:R-:W-:Y:S01]  /*1120*/  BAR.SYNC.DEFER_BLOCKING 0x0 ;  /* 0x0000000000007b1d */ /* 0x000fe20000010000 */
[----:B------:R-:W-:-:S13]  /*1130*/  ISETP.GE.AND P0, PT, R13, R0, PT ;  /* 0x000000000d00720c */ /* 0x000fda0003f06270 */
[----:B------:R-:W-:Y:S05]  /*1140*/  @P0 EXIT ;  /* 0x000000000000094d */ /* 0x000fea0003800000 */
[----:B------:R-:W-:Y:S01]  /*1150*/  IABS R6, R3 ;  /* 0x0000000300067213 */ /* 0x000fe20000000000 */
[----:B------:R-:W0:Y:S01]  /*1160*/  S2UR UR5, SR_CgaCtaId ;  /* 0x00000000000579c3 */ /* 0x000e220000008800 */
[----:B------:R-:W-:Y:S01]  /*1170*/  IABS R7, R2 ;  /* 0x0000000200077213 */ /* 0x000fe20000000000 */
[----:B------:R-:W-:Y:S01]  /*1180*/  UMOV UR4, 0x400 ;  /* 0x0000040000047882 */ /* 0x000fe20000000000 */
[----:B------:R-:W1:Y:S01]  /*1190*/  I2F.RP R10, R6 ;  /* 0x00000006000a7306 */ /* 0x000e620000209400 */
[----:B------:R-:W-:Y:S01]  /*11a0*/  IABS R12, R13 ;  /* 0x0000000d000c7213 */ /* 0x000fe20000000000 */
[----:B------:R-:W-:Y:S01]  /*11b0*/  BSSY.RECONVERGENT B0, `(.L_x_29) ;  /* 0x000003b000007945 */ /* 0x000fe20003800200 */
[----:B------:R-:W-:Y:S02]  /*11c0*/  ISETP.GE.AND P2, PT, R13, RZ, PT ;  /* 0x000000ff0d00720c */ /* 0x000fe40003f46270 */
[----:B------:R-:W-:-:S03]  /*11d0*/  ISETP.NE.AND P1, PT, R3, RZ, PT ;  /* 0x000000ff0300720c */ /* 0x000fc60003f25270 */
[----:B------:R-:W2:Y:S08]  /*11e0*/  I2F.RP R11, R7 ;  /* 0x00000007000b7306 */ /* 0x000eb00000209400 */
[----:B-1----:R-:W1:Y:S01]  /*11f0*/  MUFU.RCP R10, R10 ;  /* 0x0000000a000a7308 */ /* 0x002e620000001000 */
[----:B0-----:R-:W-:-:S07]  /*1200*/  ULEA UR4, UR5, UR4, 0x18 ;  /* 0x0000000405047291 */ /* 0x001fce000f8ec0ff */
[----:B--2---:R-:W0:Y:S01]  /*1210*/  MUFU.RCP R11, R11 ;  /* 0x0000000b000b7308 */ /* 0x004e220000001000 */
[----:B-1----:R-:W-:-:S07]  /*1220*/  VIADD R8, R10, 0xffffffe ;  /* 0x0ffffffe0a087836 */ /* 0x002fce0000000000 */
[----:B------:R1:W2:Y:S01]  /*1230*/  F2I.FTZ.U32.TRUNC.NTZ R9, R8 ;  /* 0x0000000800097305 */ /* 0x0002a2000021f000 */
[----:B0-----:R-:W-:-:S07]  /*1240*/  VIADD R4, R11, 0xffffffe ;  /* 0x0ffffffe0b047836 */ /* 0x001fce0000000000 */
[----:B------:R0:W3:Y:S01]  /*1250*/  F2I.FTZ.U32.TRUNC.NTZ R5, R4 ;  /* 0x0000000400057305 */ /* 0x0000e2000021f000 */
[----:B-1----:R-:W-:Y:S01]  /*1260*/  IMAD.MOV.U32 R8, RZ, RZ, RZ ;  /* 0x000000ffff087224 */ /* 0x002fe200078e00ff */
[----:B--2---:R-:W-:Y:S01]  /*1270*/  IADD3 R15, PT, PT, RZ, -R9, RZ ;  /* 0x80000009ff0f7210 */ /* 0x004fe20007ffe0ff */
[----:B0-----:R-:W-:-:S04]  /*1280*/  IMAD.MOV.U32 R4, RZ, RZ, RZ ;  /* 0x000000ffff047224 */ /* 0x001fc800078e00ff */
[----:B------:R-:W-:Y:S02]  /*1290*/  IMAD R15, R15, R6, RZ ;  /* 0x000000060f0f7224 */ /* 0x000fe400078e02ff */
[----:B---3--:R-:W-:Y:S02]  /*12a0*/  IMAD.MOV R10, RZ, RZ, -R5 ;  /* 0x000000ffff0a7224 */ /* 0x008fe400078e0a05 */
[----:B------:R-:W-:Y:S01]  /*12b0*/  IMAD.HI.U32 R9, R9, R15, R8 ;  /* 0x0000000f09097227 */ /* 0x000fe200078e0008 */
[----:B------:R-:W-:-:S03]  /*12c0*/  MOV R8, R12 ;  /* 0x0000000c00087202 */ /* 0x000fc60000000f00 */
[----:B------:R-:W-:Y:S02]  /*12d0*/  IMAD R11, R10, R7, RZ ;  /* 0x000000070a0b7224 */ /* 0x000fe400078e02ff */
[----:B------:R-:W-:-:S04]  /*12e0*/  IMAD.HI.U32 R9, R9, R8, RZ ;  /* 0x0000000809097227 */ /* 0x000fc800078e00ff */
[----:B------:R-:W-:-:S04]  /*12f0*/  IMAD.HI.U32 R4, R5, R11, R4 ;  /* 0x0000000b05047227 */ /* 0x000fc800078e0004 */
[----:B------:R-:W-:Y:S02]  /*1300*/  IMAD.MOV R9, RZ, RZ, -R9 ;  /* 0x000000ffff097224 */ /* 0x000fe400078e0a09 */
[----:B------:R-:W-:-:S04]  /*1310*/  IMAD.HI.U32 R5, R4, R8, RZ ;  /* 0x0000000804057227 */ /* 0x000fc800078e00ff */
[----:B------:R-:W-:Y:S01]  /*1320*/  IMAD R4, R6, R9, R8 ;  /* 0x0000000906047224 */ /* 0x000fe200078e0208 */
[----:B------:R-:W-:-:S04]  /*1330*/  IADD3 R9, PT, PT, -R5, RZ, RZ ;  /* 0x000000ff05097210 */ /* 0x000fc80007ffe1ff */
[----:B------:R-:W-:Y:S01]  /*1340*/  ISETP.GT.U32.AND P0, PT, R6, R4, PT ;  /* 0x000000040600720c */ /* 0x000fe20003f04070 */
[----:B------:R-:W-:-:S05]  /*1350*/  IMAD R8, R7, R9, R8 ;  /* 0x0000000907087224 */ /* 0x000fca00078e0208 */
[----:B------:R-:W-:-:S07]  /*1360*/  ISETP.GT.U32.AND P4, PT, R7, R8, PT ;  /* 0x000000080700720c */ /* 0x000fce0003f84070 */
[----:B------:R-:W-:-:S05]  /*1370*/  @!P0 IMAD.IADD R4, R4, 0x1, -R6 ;  /* 0x0000000104048824 */ /* 0x000fca00078e0a06 */
[----:B------:R-:W-:Y:S01]  /*1380*/  ISETP.GT.U32.AND P0, PT, R6, R4, PT ;  /* 0x000000040600720c */ /* 0x000fe20003f04070 */
[----:B------:R-:W-:Y:S02]  /*1390*/  @!P4 IMAD.IADD R8, R8, 0x1, -R7 ;  /* 0x000000010808c824 */ /* 0x000fe400078e0a07 */
[----:B------:R-:W-:Y:S01]  /*13a0*/  @!P4 VIADD R5, R5, 0x1 ;  /* 0x000000010505c836 */ /* 0x000fe20000000000 */
[----:B------:R-:W-:Y:S02]  /*13b0*/  ISETP.NE.AND P4, PT, R2, RZ, PT ;  /* 0x000000ff0200720c */ /* 0x000fe40003f85270 */
[----:B------:R-:W-:-:S07]  /*13c0*/  ISETP.GE.U32.AND P3, PT, R8, R7, PT ;  /* 0x000000070800720c */ /* 0x000fce0003f66070 */
[----:B------:R-:W-:Y:S02]  /*13d0*/  @!P0 IADD3 R4, PT, PT, R4, -R6, RZ ;  /* 0x8000000604048210 */ /* 0x000fe40007ffe0ff */
[----:B------:R-:W-:Y:S02]  /*13e0*/  LOP3.LUT R6, R13, R2, RZ, 0x3c, !PT ;  /* 0x000000020d067212 */ /* 0x000fe400078e3cff */
[----:B------:R-:W-:Y:S02]  /*13f0*/  @!P2 IADD3 R4, PT, PT, -R4, RZ, RZ ;  /* 0x000000ff0404a210 */ /* 0x000fe40007ffe1ff */
[----:B------:R-:W-:Y:S01]  /*1400*/  ISETP.GE.AND P0, PT, R6, RZ, PT ;  /* 0x000000ff0600720c */ /* 0x000fe20003f06270 */
[----:B------:R-:W-:Y:S01]  /*1410*/  @P3 VIADD R5, R5, 0x1 ;  /* 0x0000000105053836 */ /* 0x000fe20000000000 */
[----:B------:R-:W-:-:S11]  /*1420*/  @!P1 LOP3.LUT R4, RZ, R3, RZ, 0x33, !PT ;  /* 0x00000003ff049212 */ /* 0x000fd600078e33ff */
[----:B------:R-:W-:Y:S01]  /*1430*/  @!P0 IMAD.MOV R5, RZ, RZ, -R5 ;  /* 0x000000ffff058224 */ /* 0x000fe200078e0a05 */
[C---:B------:R-:W-:Y:S02]  /*1440*/  ISETP.GE.AND P0, PT, R4.reuse, 0x1, PT ;  /* 0x000000010400780c */ /* 0x040fe40003f06270 */
[----:B------:R-:W-:Y:S02]  /*1450*/  @!P4 LOP3.LUT R5, RZ, R2, RZ, 0x33, !PT ;  /* 0x00000002ff05c212 */ /* 0x000fe400078e33ff */
[----:B------:R-:W-:-:S05]  /*1460*/  SEL R6, R4, R3, P0 ;  /* 0x0000000304067207 */ /* 0x000fca0000000000 */
[----:B------:R-:W-:-:S05]  /*1470*/  IMAD R6, R5, R2, R6 ;  /* 0x0000000205067224 */ /* 0x000fca00078e0206 */
[----:B------:R-:W-:-:S06]  /*1480*/  LEA R6, R6, UR4, 0x2 ;  /* 0x0000000406067c11 */ /* 0x000fcc000f8e10ff */
[----:B------:R-:W0:Y:S02]  /*1490*/  LDS R6, [R6+-0x4] ;  /* 0xfffffc0006067984 */ /* 0x000e240000000800 */
[----:B0-----:R-:W-:-:S13]  /*14a0*/  ISETP.NE.AND P0, PT, R6, RZ, PT ;  /* 0x000000ff0600720c */ /* 0x001fda0003f05270 */
[----:B------:R-:W-:Y:S05]  /*14b0*/  @!P0 BRA `(.L_x_30) ;  /* 0x00000000001c8947 */ /* 0x000fea0003800000 */
[----:B------:R-:W-:-:S13]  /*14c0*/  ISETP.NE.AND P0, PT, R6, 0x1, PT ;  /* 0x000000010600780c */ /* 0x000fda0003f05270 */
[----:B------:R-:W-:Y:S05]  /*14d0*/  @P0 BRA `(.L_x_31) ;  /* 0x0000000000200947 */ /* 0x000fea0003800000 */
[----:B------:R-:W0:Y:S01]  /*14e0*/  LDC.64 R6, c[0x0][0x380] ;  /* 0x0000e000ff067b82 */ /* 0x000e220000000a00 */
[----:B------:R-:W-:Y:S02]  /*14f0*/  IMAD.MOV.U32 R9, RZ, RZ, 0x1 ;  /* 0x00000001ff097424 */ /* 0x000fe400078e00ff */
[----:B0-----:R-:W-:-:S05]  /*1500*/  IMAD.WIDE R6, R13, 0x4, R6 ;  /* 0x000000040d067825 */ /* 0x001fca00078e0206 */
[----:B------:R1:W-:Y:S01]  /*1510*/  STG.E desc[UR6][R6.64], R9 ;  /* 0x0000000906007986 */ /* 0x0003e2000c101906 */
[----:B------:R-:W-:Y:S05]  /*1520*/  BRA `(.L_x_31) ;  /* 0x00000000000c7947 */ /* 0x000fea0003800000 */
.L_x_30:
[----:B------:R-:W0:Y:S02]  /*1530*/  LDC.64 R6, c[0x0][0x380] ;  /* 0x0000e000ff067b82 */ /* 0x000e240000000a00 */
[----:B0-----:R-:W-:-:S05]  /*1540*/  IMAD.WIDE R6, R13, 0x4, R6 ;  /* 0x000000040d067825 */ /* 0x001fca00078e0206 */
[----:B------:R0:W-:Y:S02]  /*1550*/  STG.E desc[UR6][R6.64], RZ ;  /* 0x000000ff06007986 */ /* 0x0001e4000c101906 */
.L_x_31:
[----:B------:R-:W-:Y:S05]  /*1560*/  BSYNC.RECONVERGENT B0 ;  /* 0x0000000000007941 */ /* 0x000fea0003800200 */
.L_x_29:
[----:B------:R-:W-:Y:S01]  /*1570*/  IADD3 R8, PT, PT, R4, 0x1, RZ ;  /* 0x0000000104087810 */ /* 0x000fe20007ffe0ff */
[----:B01----:R-:W-:Y:S01]  /*1580*/  IMAD.SHL.U32 R6, R0, 0x2, RZ ;  /* 0x0000000200067824 */ /* 0x003fe200078e00ff */
[----:B------:R-:W-:Y:S02]  /*1590*/  BSSY.RECONVERGENT B0, `(.L_x_32) ;  /* 0x0000015000007945 */ /* 0x000fe40003800200 */
[----:B------:R-:W-:Y:S01]  /*15a0*/  ISETP.NE.AND P0, PT, R8, R3, PT ;  /* 0x000000030800720c */ /* 0x000fe20003f05270 */
[----:B------:R-:W-:-:S03]  /*15b0*/  IMAD R3, R5, R2, R6 ;  /* 0x0000000205037224 */ /* 0x000fc600078e0206 */
[----:B------:R-:W-:-:S05]  /*15c0*/  SEL R8, R8, RZ, P0 ;  /* 0x000000ff08087207 */ /* 0x000fca0000000000 */
[----:B------:R-:W-:-:S05]  /*15d0*/  IMAD.IADD R3, R8, 0x1, R3 ;  /* 0x0000000108037824 */ /* 0x000fca00078e0203 */
[----:B------:R-:W-:-:S06]  /*15e0*/  LEA R3, R3, UR4, 0x2 ;  /* 0x0000000403037c11 */ /* 0x000fcc000f8e10ff */
[----:B------:R-:W0:Y:S02]  /*15f0*/  LDS R3, [R3] ;  /* 0x0000000003037984 */ /* 0x000e240000000800 */
[----:B0-----:R-:W-:-:S13]  /*1600*/  ISETP.NE.AND P0, PT, R3, RZ, PT ;  /* 0x000000ff0300720c */ /* 0x001fda0003f05270 */
[----:B------:R-:W-:Y:S05]  /*1610*/  @!P0 BRA `(.L_x_33) ;  /* 0x0000000000208947 */ /* 0x000fea0003800000 */
[----:B------:R-:W-:-:S13]  /*1620*/  ISETP.NE.AND P0, PT, R3, 0x1, PT ;  /* 0x000000010300780c */ /* 0x000fda0003f05270 */
[----:B------:R-:W-:Y:S05]  /*1630*/  @P0 BRA `(.L_x_34) ;  /* 0x0000000000280947 */ /* 0x000fea0003800000 */
[----:B------:R-:W0:Y:S01]  /*1640*/  LDC.64 R8, c[0x0][0x380] ;  /* 0x0000e000ff087b82 */ /* 0x000e220000000a00 */
[----:B------:R-:W-:Y:S01]  /*1650*/  IADD3 R3, PT, PT, R13, R6, RZ ;  /* 0x000000060d037210 */ /* 0x000fe20007ffe0ff */
[----:B------:R-:W-:-:S04]  /*1660*/  IMAD.MOV.U32 R7, RZ, RZ, 0x1 ;  /* 0x00000001ff077424 */ /* 0x000fc800078e00ff */
[----:B0-----:R-:W-:-:S05]  /*1670*/  IMAD.WIDE R8, R3, 0x4, R8 ;  /* 0x0000000403087825 */ /* 0x001fca00078e0208 */
[----:B------:R0:W-:Y:S01]  /*1680*/  STG.E desc[UR6][R8.64], R7 ;  /* 0x0000000708007986 */ /* 0x0001e2000c101906 */
[----:B------:R-:W-:Y:S05]  /*1690*/  BRA `(.L_x_34) ;  /* 0x0000000000107947 */ /* 0x000fea0003800000 */
.L_x_33:
[----:B------:R-:W0:Y:S01]  /*16a0*/  LDC.64 R8, c[0x0][0x380] ;  /* 0x0000e000ff087b82 */ /* 0x000e220000000a00 */
[----:B------:R-:W-:-:S04]  /*16b0*/  IMAD.IADD R3, R13, 0x1, R6 ;  /* 0x000000010d037824 */ /* 0x000fc800078e0206 */
[----:B0-----:R-:W-:-:S05]  /*16c0*/  IMAD.WIDE R8, R3, 0x4, R8 ;  /* 0x0000000403087825 */ /* 0x001fca00078e0208 */
[----:B------:R1:W-:Y:S02]  /*16d0*/  STG.E desc[UR6][R8.64], RZ ;  /* 0x000000ff08007986 */ /* 0x0003e4000c101906 */
.L_x_34:
[----:B------:R-:W-:Y:S05]  /*16e0*/  BSYNC.RECONVERGENT B0 ;  /* 0x0000000000007941 */ /* 0x000fea0003800200 */
.L_x_32:
[C---:B------:R-:W-:Y:S01]  /*16f0*/  ISETP.GE.AND P0, PT, R5.reuse, 0x1, PT ;  /* 0x000000010500780c */ /* 0x040fe20003f06270 */
[----:B------:R-:W-:Y:S01]  /*1700*/  BSSY.RECONVERGENT B0, `(.L_x_35) ;  /* 0x0000015000007945 */ /* 0x000fe20003800200 */
[----:B0-----:R-:W-:Y:S02]  /*1710*/  IADD3 R7, PT, PT, R0, R4, RZ ;  /* 0x0000000400077210 */ /* 0x001fe40007ffe0ff */
[----:B------:R-:W-:-:S05]  /*1720*/  SEL R3, R5, R2, P0 ;  /* 0x0000000205037207 */ /* 0x000fca0000000000 */
[----:B------:R-:W-:-:S04]  /*1730*/  VIADD R3, R3, 0xffffffff ;  /* 0xffffffff03037836 */ /* 0x000fc80000000000 */
[----:B------:R-:W-:-:S05]  /*1740*/  IMAD R3, R3, R2, R7 ;  /* 0x0000000203037224 */ /* 0x000fca00078e0207 */
[----:B------:R-:W-:-:S06]  /*1750*/  LEA R3, R3, UR4, 0x2 ;  /* 0x0000000403037c11 */ /* 0x000fcc000f8e10ff */
[----:B------:R-:W0:Y:S02]  /*1760*/  LDS R3, [R3] ;  /* 0x0000000003037984 */ /* 0x000e240000000800 */
[----:B0-----:R-:W-:-:S13]  /*1770*/  ISETP.NE.AND P0, PT, R3, RZ, PT ;  /* 0x000000ff0300720c */ /* 0x001fda0003f05270 */
[----:B------:R-:W-:Y:S05]  /*1780*/  @!P0 BRA `(.L_x_36) ;  /* 0x0000000000208947 */ /* 0x000fea0003800000 */
[----:B------:R-:W-:-:S13]  /*1790*/  ISETP.NE.AND P0, PT, R3, 0x1, PT ;  /* 0x000000010300780c */ /* 0x000fda0003f05270 */
[----:B------:R-:W-:Y:S05]  /*17a0*/  @P0 BRA `(.L_x_37) ;  /* 0x0000000000280947 */ /* 0x000fea0003800000 */
[----:B-1----:R-:W0:Y:S01]  /*17b0*/  LDC.64 R8, c[0x0][0x380] ;  /* 0x0000e000ff087b82 */ /* 0x002e220000000a00 */
[----:B------:R-:W-:Y:S02]  /*17c0*/  IMAD.IADD R3, R13, 0x1, R0 ;  /* 0x000000010d037824 */ /* 0x000fe400078e0200 */
[----:B------:R-:W-:Y:S02]  /*17d0*/  HFMA2 R11, -RZ, RZ, 0, 5.9604644775390625e-08 ;  /* 0x00000001ff0b7431 */ /* 0x000fe400000001ff */
[----:B0-----:R-:W-:-:S05]  /*17e0*/  IMAD.WIDE R8, R3, 0x4, R8 ;  /* 0x0000000403087825 */ /* 0x001fca00078e0208 */
[----:B------:R2:W-:Y:S01]  /*17f0*/  STG.E desc[UR6][R8.64], R11 ;  /* 0x0000000b08007986 */ /* 0x0005e2000c101906 */
[----:B------:R-:W-:Y:S05]  /*1800*/  BRA `(.L_x_37) ;  /* 0x0000000000107947 */ /* 0x000fea0003800000 */
.L_x_36:
[----:B-1----:R-:W0:Y:S01]  /*1810*/  LDC.64 R8, c[0x0][0x380] ;  /* 0x0000e000ff087b82 */ /* 0x002e220000000a00 */
[----:B------:R-:W-:-:S04]  /*1820*/  IMAD.IADD R3, R13, 0x1, R0 ;  /* 0x000000010d037824 */ /* 0x000fc800078e0200 */
[----:B0-----:R-:W-:-:S05]  /*1830*/  IMAD.WIDE R8, R3, 0x4, R8 ;  /* 0x0000000403087825 */ /* 0x001fca00078e0208 */
[----:B------:R0:W-:Y:S02]  /*1840*/  STG.E desc[UR6][R8.64], RZ ;  /* 0x000000ff08007986 */ /* 0x0001e4000c101906 */
.L_x_37:
[----:B------:R-:W-:Y:S05]  /*1850*/  BSYNC.RECONVERGENT B0 ;  /* 0x0000000000007941 */ /* 0x000fea0003800200 */
.L_x_35:
[----:B------:R-:W-:Y:S01]  /*1860*/  IADD3 R5, PT, PT, R5, 0x1, RZ ;  /* 0x0000000105057810 */ /* 0x000fe20007ffe0ff */
[----:B------:R-:W-:-:S03]  /*1870*/  IMAD.IADD R6, R6, 0x1, R7 ;  /* 0x0000000106067824 */ /* 0x000fc600078e0207 */
[----:B------:R-:W-:-:S04]  /*1880*/  ISETP.NE.AND P0, PT, R5, R2, PT ;  /* 0x000000020500720c */ /* 0x000fc80003f05270 */
[----:B------:R-:W-:-:S05]  /*1890*/  SEL R5, R5, RZ, P0 ;  /* 0x000000ff05057207 */ /* 0x000fca0000000000 */
[----:B------:R-:W-:-:S05]  /*18a0*/  IMAD R5, R5, R2, R6 ;  /* 0x0000000205057224 */ /* 0x000fca00078e0206 */
[----:B------:R-:W-:-:S06]  /*18b0*/  LEA R5, R5, UR4, 0x2 ;  /* 0x0000000405057c11 */ /* 0x000fcc000f8e10ff */
[----:B------:R-:W3:Y:S02]  /*18c0*/  LDS R5, [R5] ;  /* 0x0000000005057984 */ /* 0x000ee40000000800 */
[----:B---3--:R-:W-:-:S13]  /*18d0*/  ISETP.NE.AND P0, PT, R5, RZ, PT ;  /* 0x000000ff0500720c */ /* 0x008fda0003f05270 */
[----:B------:R-:W-:Y:S05]  /*18e0*/  @!P0 BRA `(.L_x_38) ;  /* 0x0000000000208947 */ /* 0x000fea0003800000 */
[----:B------:R-:W-:-:S13]  /*18f0*/  ISETP.NE.AND P0, PT, R5, 0x1, PT ;  /* 0x000000010500780c */ /* 0x000fda0003f05270 */
[----:B------:R-:W-:Y:S05]  /*1900*/  @P0 EXIT ;  /* 0x000000000000094d */ /* 0x000fea0003800000 */
[----:B------:R-:W3:Y:S01]  /*1910*/  LDC.64 R2, c[0x0][0x380] ;  /* 0x0000e000ff027b82 */ /* 0x000ee20000000a00 */
[----:B------:R-:W-:Y:S01]  /*1920*/  IMAD R13, R0, 0x3, R13 ;  /* 0x00000003000d7824 */ /* 0x000fe200078e020d */
[----:B------:R-:W-:-:S03]  /*1930*/  MOV R5, 0x1 ;  /* 0x0000000100057802 */ /* 0x000fc60000000f00 */
[----:B---3--:R-:W-:-:S05]  /*1940*/  IMAD.WIDE R2, R13, 0x4, R2 ;  /* 0x000000040d027825 */ /* 0x008fca00078e0202 */
[----:B------:R-:W-:Y:S01]  /*1950*/  STG.E desc[UR6][R2.64], R5 ;  /* 0x0000000502007986 */ /* 0x000fe2000c101906 */
[----:B------:R-:W-:Y:S05]  /*1960*/  EXIT ;  /* 0x000000000000794d */ /* 0x000fea0003800000 */
.L_x_38:
[----:B------:R-:W3:Y:S01]  /*1970*/  LDC.64 R2, c[0x0][0x380] ;  /* 0x0000e000ff027b82 */ /* 0x000ee20000000a00 */
[----:B------:R-:W-:-:S04]  /*1980*/  IMAD R13, R0, 0x3, R13 ;  /* 0x00000003000d7824 */ /* 0x000fc800078e020d */
[----:B---3--:R-:W-:-:S05]  /*1990*/  IMAD.WIDE R2, R13, 0x4, R2 ;  /* 0x000000040d027825 */ /* 0x008fca00078e0202 */
[----:B------:R-:W-:Y:S01]  /*19a0*/  STG.E desc[UR6][R2.64], RZ ;  /* 0x000000ff02007986 */ /* 0x000fe2000c101906 */
[----:B------:R-:W-:Y:S05]  /*19b0*/  EXIT ;  /* 0x000000000000794d */ /* 0x000fea0003800000 */
.L_x_39:
[----:B------:R-:W-:-:S00]  /*19c0*/  BRA `(.L_x_39) ;  /* 0xfffffffc00fc7947 */ /* 0x000fc0000383ffff */
[----:B------:R-:W-:-:S00]  /*19d0*/  NOP ;  /* 0x0000000000007918 */ /* 0x000fc00000000000 */
        /* <DEDUP_REMOVED lines=10> */
.L_x_40:


//--------------------- .nv.shared._Z17step_periodic_SoaPiii --------------------------
	.section	.nv.shared._Z17step_periodic_SoaPiii,"aw",@nobits
	.sectionflags	@""
	.align	16
	.zero		1024


//--------------------- .nv.shared.reserved.0     --------------------------
	.section	.nv.shared.reserved.0,"aw",@nobits
	.weak		__nv_reservedSMEM_offset_0_alias
	.size		__nv_reservedSMEM_offset_0_alias, 0, 64
	.other		__nv_reservedSMEM_offset_0_alias,@"STO_CUDA_RESERVED_SHARED STV_DEFAULT"
__nv_reservedSMEM_offset_0_alias:
	.zero		0
	.zero		64


//--------------------- .nv.constant0._Z17step_periodic_SoaPiii --------------------------
	.section	.nv.constant0._Z17step_periodic_SoaPiii,"a",@progbits
	.sectionflags	@""
	.align	4
.nv.constant0._Z17step_periodic_SoaPiii:
	.zero		912


//--------------------- SYMBOLS --------------------------

	.type		.nv.reservedSmem.offset0,@object
	.size		.nv.reservedSmem.offset0,0x4
	.type		.nv.reservedSmem.cap,@object
	.size		.nv.reservedSmem.cap,0x4
